	.target	sm_90a

	.elftype	@"ET_EXEC"


//--------------------- .note.nv.tkinfo           --------------------------
	.section	.note.nv.tkinfo,"",@"SHT_NOTE"
	.sectionflags	@"SHF_NOTE_NV_TKINFO"
	.tkinfo
        /*0018*/ 	.word	0x00000002
        /*0030*/ 	.string	""
        /*0030*/ 	.string	"ptxas"
        /*0030*/ 	.string	"Cuda compilation tools, release 13.0, V13.0.88"
        /*0030*/ 	.string	"Build cuda_13.0.r13.0/compiler.36424714_0"
        /*0030*/ 	.string	"-v  -suppress-debug-info  -lineinfo  -arch sm_90a "



//--------------------- .note.nv.cuinfo           --------------------------
	.section	.note.nv.cuinfo,"",@"SHT_NOTE"
	.sectionflags	@"SHF_NOTE_NV_CUINFO"
        /*0018*/ 	.short	0x0002
        /*001a*/ 	.short	0x005a
        /*001c*/ 	.short	0x0082
	.zero		2


//--------------------- .nv.info                  --------------------------
	.section	.nv.info,"",@"SHT_CUDA_INFO"
	.align	4


	//----- nvinfo : EIATTR_REGCOUNT
	.align		4
        /*0000*/ 	.byte	0x04, 0x2f
        /*0002*/ 	.short	(.L_1 - .L_0)
	.align		4
.L_0:
        /*0004*/ 	.word	index@(matmul_kernel)
        /*0008*/ 	.word	0x000000ff


	//----- nvinfo : EIATTR_FRAME_SIZE
	.align		4
.L_1:
        /*000c*/ 	.byte	0x04, 0x11
        /*000e*/ 	.short	(.L_3 - .L_2)
	.align		4
.L_2:
        /*0010*/ 	.word	index@(matmul_kernel)
        /*0014*/ 	.word	0x000005d0


	//----- nvinfo : EIATTR_MIN_STACK_SIZE
	.align		4
.L_3:
        /*0018*/ 	.byte	0x04, 0x12
        /*001a*/ 	.short	(.L_5 - .L_4)
	.align		4
.L_4:
        /*001c*/ 	.word	index@(matmul_kernel)
        /*0020*/ 	.word	0x000005d0
.L_5:


//--------------------- .nv.compat                --------------------------
	.section	.nv.compat,"",@"SHT_CUDA_COMPAT_INFO"
	.align	4
        /*0000*/ 	.byte	0x02, 0x09, 0x01, 0x00, 0x02, 0x02, 0x04, 0x00, 0x02, 0x05, 0x05, 0x00, 0x03, 0x07, 0x01, 0x01
        /*0010*/ 	.byte	0x02, 0x03, 0x00, 0x00, 0x02, 0x06, 0x01, 0x00, 0x04, 0x0b, 0x08, 0x00, 0x00, 0x00, 0x00, 0x00
        /*0020*/ 	.byte	0x00, 0x00, 0x00, 0x00


//--------------------- .nv.info.matmul_kernel    --------------------------
	.section	.nv.info.matmul_kernel,"",@"SHT_CUDA_INFO"
	.sectionflags	@""
	.align	4


	//----- nvinfo : EIATTR_CUDA_API_VERSION
	.align		4
        /*0000*/ 	.byte	0x04, 0x37
        /*0002*/ 	.short	(.L_7 - .L_6)
.L_6:
        /*0004*/ 	.word	0x00000082


	//----- nvinfo : EIATTR_KPARAM_INFO
	.align		4
.L_7:
        /*0008*/ 	.byte	0x04, 0x17
        /*000a*/ 	.short	(.L_9 - .L_8)
.L_8:
        /*000c*/ 	.word	0x00000000
        /*0010*/ 	.short	0x000d
        /*0012*/ 	.short	0x0048
        /*0014*/ 	.byte	0x00, 0xf4, 0x21, 0x00


	//----- nvinfo : EIATTR_KPARAM_INFO
	.align		4
.L_9:
        /*0018*/ 	.byte	0x04, 0x17
        /*001a*/ 	.short	(.L_11 - .L_10)
.L_10:
        /*001c*/ 	.word	0x00000000
        /*0020*/ 	.short	0x000c
        /*0022*/ 	.short	0x0040
        /*0024*/ 	.byte	0x00, 0xf4, 0x21, 0x00


	//----- nvinfo : EIATTR_KPARAM_INFO
	.align		4
.L_11:
        /*0028*/ 	.byte	0x04, 0x17
        /*002a*/ 	.short	(.L_13 - .L_12)
.L_12:
        /*002c*/ 	.word	0x00000000
        /*0030*/ 	.short	0x000b
        /*0032*/ 	.short	0x0038
        /*0034*/ 	.byte	0x00, 0xf0, 0x11, 0x00


	//----- nvinfo : EIATTR_KPARAM_INFO
	.align		4
.L_13:
        /*0038*/ 	.byte	0x04, 0x17
        /*003a*/ 	.short	(.L_15 - .L_14)
.L_14:
        /*003c*/ 	.word	0x00000000
        /*0040*/ 	.short	0x000a
        /*0042*/ 	.short	0x0034
        /*0044*/ 	.byte	0x00, 0xf0, 0x11, 0x00


	//----- nvinfo : EIATTR_KPARAM_INFO
	.align		4
.L_15:
        /*0048*/ 	.byte	0x04, 0x17
        /*004a*/ 	.short	(.L_17 - .L_16)
.L_16:
        /*004c*/ 	.word	0x00000000
        /*0050*/ 	.short	0x0009
        /*0052*/ 	.short	0x0030
        /*0054*/ 	.byte	0x00, 0xf0, 0x11, 0x00


	//----- nvinfo : EIATTR_KPARAM_INFO
	.align		4
.L_17:
        /*0058*/ 	.byte	0x04, 0x17
        /*005a*/ 	.short	(.L_19 - .L_18)
.L_18:
        /*005c*/ 	.word	0x00000000
        /*0060*/ 	.short	0x0008
        /*0062*/ 	.short	0x002c
        /*0064*/ 	.byte	0x00, 0xf0, 0x11, 0x00


	//----- nvinfo : EIATTR_KPARAM_INFO
	.align		4
.L_19:
        /*0068*/ 	.byte	0x04, 0x17
        /*006a*/ 	.short	(.L_21 - .L_20)
.L_20:
        /*006c*/ 	.word	0x00000000
        /*0070*/ 	.short	0x0007
        /*0072*/ 	.short	0x0028
        /*0074*/ 	.byte	0x00, 0xf0, 0x11, 0x00


	//----- nvinfo : EIATTR_KPARAM_INFO
	.align		4
.L_21:
        /*0078*/ 	.byte	0x04, 0x17
        /*007a*/ 	.short	(.L_23 - .L_22)
.L_22:
        /*007c*/ 	.word	0x00000000
        /*0080*/ 	.short	0x0006
        /*0082*/ 	.short	0x0024
        /*0084*/ 	.byte	0x00, 0xf0, 0x11, 0x00


	//----- nvinfo : EIATTR_KPARAM_INFO
	.align		4
.L_23:
        /*0088*/ 	.byte	0x04, 0x17
        /*008a*/ 	.short	(.L_25 - .L_24)
.L_24:
        /*008c*/ 	.word	0x00000000
        /*0090*/ 	.short	0x0005
        /*0092*/ 	.short	0x0020
        /*0094*/ 	.byte	0x00, 0xf0, 0x11, 0x00


	//----- nvinfo : EIATTR_KPARAM_INFO
	.align		4
.L_25:
        /*0098*/ 	.byte	0x04, 0x17
        /*009a*/ 	.short	(.L_27 - .L_26)
.L_26:
        /*009c*/ 	.word	0x00000000
        /*00a0*/ 	.short	0x0004
        /*00a2*/ 	.short	0x001c
        /*00a4*/ 	.byte	0x00, 0xf0, 0x11, 0x00


	//----- nvinfo : EIATTR_KPARAM_INFO
	.align		4
.L_27:
        /*00a8*/ 	.byte	0x04, 0x17
        /*00aa*/ 	.short	(.L_29 - .L_28)
.L_28:
        /*00ac*/ 	.word	0x00000000
        /*00b0*/ 	.short	0x0003
        /*00b2*/ 	.short	0x0018
        /*00b4*/ 	.byte	0x00, 0xf0, 0x11, 0x00


	//----- nvinfo : EIATTR_KPARAM_INFO
	.align		4
.L_29:
        /*00b8*/ 	.byte	0x04, 0x17
        /*00ba*/ 	.short	(.L_31 - .L_30)
.L_30:
        /*00bc*/ 	.word	0x00000000
        /*00c0*/ 	.short	0x0002
        /*00c2*/ 	.short	0x0010
        /*00c4*/ 	.byte	0x00, 0xf4, 0x21, 0x00


	//----- nvinfo : EIATTR_KPARAM_INFO
	.align		4
.L_31:
        /*00c8*/ 	.byte	0x04, 0x17
        /*00ca*/ 	.short	(.L_33 - .L_32)
.L_32:
        /*00cc*/ 	.word	0x00000000
        /*00d0*/ 	.short	0x0001
        /*00d2*/ 	.short	0x0008
        /*00d4*/ 	.byte	0x00, 0xf4, 0x21, 0x00


	//----- nvinfo : EIATTR_KPARAM_INFO
	.align		4
.L_33:
        /*00d8*/ 	.byte	0x04, 0x17
        /*00da*/ 	.short	(.L_35 - .L_34)
.L_34:
        /*00dc*/ 	.word	0x00000000
        /*00e0*/ 	.short	0x0000
        /*00e2*/ 	.short	0x0000
        /*00e4*/ 	.byte	0x00, 0xf4, 0x21, 0x00


	//----- nvinfo : EIATTR_SPARSE_MMA_MASK
	.align		4
.L_35:
        /*00e8*/ 	.byte	0x03, 0x50
        /*00ea*/ 	.short	0x0000


	//----- nvinfo : EIATTR_MAXREG_COUNT
	.align		4
        /*00ec*/ 	.byte	0x03, 0x1b
        /*00ee*/ 	.short	0x00ff


	//----- nvinfo : EIATTR_NUM_BARRIERS
	.align		4
        /*00f0*/ 	.byte	0x02, 0x4c
        /*00f2*/ 	.byte	0x01
	.zero		1


	//----- nvinfo : EIATTR_ANNOTATIONS
	.align		4
        /*00f4*/ 	.byte	0x04, 0x55
        /*00f6*/ 	.short	(.L_37 - .L_36)


	//   ....[0]....
.L_36:
        /*00f8*/ 	.word	0x00000001
        /*00fc*/ 	.byte	0xb0, 0x00, 0x00, 0x00, 0x01, 0x00, 0x00, 0x00, 0x50, 0x07, 0x00, 0x00, 0x01, 0x00, 0x00, 0x00
        /* <DEDUP_REMOVED lines=520> */
        /*218c*/ 	.byte	0xb0, 0x14, 0x01, 0x00


	//----- nvinfo : EIATTR_MERCURY_ISA_VERSION
	.align		4
.L_37:
        /*2190*/ 	.byte	0x03, 0x5f
        /*2192*/ 	.short	0x0101


	//----- nvinfo : EIATTR_EXIT_INSTR_OFFSETS
	.align		4
        /*2194*/ 	.byte	0x04, 0x1c
        /*2196*/ 	.short	(.L_39 - .L_38)


	//   ....[0]....
.L_38:
        /*2198*/ 	.word	0x00018e50


	//   ....[1]....
        /*219c*/ 	.word	0x00018e70


	//----- nvinfo : EIATTR_REQNTID
	.align		4
.L_39:
        /*21a0*/ 	.byte	0x04, 0x10
        /*21a2*/ 	.short	(.L_41 - .L_40)
.L_40:
        /*21a4*/ 	.word	0x00000080
        /*21a8*/ 	.word	0x00000001
        /*21ac*/ 	.word	0x00000001


	//----- nvinfo : EIATTR_CBANK_PARAM_SIZE
	.align		4
.L_41:
        /*21b0*/ 	.byte	0x03, 0x19
        /*21b2*/ 	.short	0x0050


	//----- nvinfo : EIATTR_PARAM_CBANK
	.align		4
        /*21b4*/ 	.byte	0x04, 0x0a
        /*21b6*/ 	.short	(.L_43 - .L_42)
	.align		4
.L_42:
        /*21b8*/ 	.word	index@(.nv.constant0.matmul_kernel)
        /*21bc*/ 	.short	0x0210
        /*21be*/ 	.short	0x0050


	//----- nvinfo : EIATTR_SW_WAR
	.align		4
.L_43:
        /*21c0*/ 	.byte	0x04, 0x36
        /*21c2*/ 	.short	(.L_45 - .L_44)
.L_44:
        /*21c4*/ 	.word	0x00000008
.L_45:


//--------------------- .nv.callgraph             --------------------------
	.section	.nv.callgraph,"",@"SHT_CUDA_CALLGRAPH"
	.align	4
	.sectionentsize	8
	.align		4
        /*0000*/ 	.word	0x00000000
	.align		4
        /*0004*/ 	.word	0xffffffff
	.align		4
        /*0008*/ 	.word	0x00000000
	.align		4
        /*000c*/ 	.word	0xfffffffe
	.align		4
        /*0010*/ 	.word	0x00000000
	.align		4
        /*0014*/ 	.word	0xfffffffd
	.align		4
        /*0018*/ 	.word	0x00000000
	.align		4
        /*001c*/ 	.word	0xfffffffc


//--------------------- .text.matmul_kernel       --------------------------
	.section	.text.matmul_kernel,"ax",@progbits
	.align	128
        .global         matmul_kernel
        .type           matmul_kernel,@function
        .size           matmul_kernel,(.L_x_3 - matmul_kernel)
        .other          matmul_kernel,@"STO_CUDA_ENTRY STV_DEFAULT"
matmul_kernel:
.text.matmul_kernel:
[----:B------:R-:W1:Y:S08]  /*0000*/  LDC R1, c[0x0][0x28] ;  /* 0x00000a00ff017b82 */ /* 0x000e700000000800 */
[----:B------:R-:W2:Y:S01]  /*0010*/  LDC.64 R2, c[0x0][0x228] ;  /* 0x00008a00ff027b82 */ /* 0x000ea20000000a00 */
[----:B-1----:R-:W-:Y:S01]  /*0020*/  VIADD R1, R1, 0xfffffa30 ;  /* 0xfffffa3001017836 */ /* 0x002fe20000000000 */
[----:B------:R-:W1:Y:S01]  /*0030*/  S2R R5, SR_CTAID.X ;  /* 0x0000000000057919 */ /* 0x000e620000002500 */
[----:B------:R-:W-:Y:S01]  /*0040*/  ULDC UR5, c[0x0][0x240] ;  /* 0x0000900000057ab9 */ /* 0x000fe20000000800 */
[----:B------:R-:W-:Y:S01]  /*0050*/  ULDC.64 UR8, c[0x0][0x218] ;  /* 0x0000860000087ab9 */ /* 0x000fe20000000a00 */
[----:B------:R-:W-:Y:S01]  /*0060*/  ULDC.64 UR6, c[0x0][0x210] ;  /* 0x0000840000067ab9 */ /* 0x000fe20000000a00 */
[----:B------:R-:W-:Y:S01]  /*0070*/  UMOV UR12, 0x400 ;  /* 0x00000400000c7882 */ /* 0x000fe20000000000 */
[----:B------:R-:W-:Y:S01]  /*0080*/  ULDC.64 UR16, c[0x0][0x208] ;  /* 0x0000820000107ab9 */ /* 0x000fe20000000a00 */
[----:B------:R-:W3:Y:S01]  /*0090*/  S2UR UR4, SR_CgaCtaId ;  /* 0x00000000000479c3 */ /* 0x000ee20000008800 */
[----:B--2---:R-:W-:Y:S01]  /*00a0*/  IMAD.MOV.U32 R84, RZ, RZ, R3 ;  /* 0x000000ffff547224 */ /* 0x004fe200078e0003 */
[----:B------:R2:W-:Y:S01]  /*00b0*/  STL.64 [R1+0x350], R2 ;  /* 0x0003500201007387 */ /* 0x0005e20000100a00 */
[----:B------:R-:W-:-:S02]  /*00c0*/  IMAD.MOV.U32 R80, RZ, RZ, R2 ;  /* 0x000000ffff507224 */ /* 0x000fc400078e0002 */
[----:B------:R-:W-:Y:S01]  /*00d0*/  VIADD R0, R84, 0xff ;  /* 0x000000ff54007836 */ /* 0x000fe20000000000 */
[----:B---3--:R-:W-:Y:S01]  /*00e0*/  ULEA UR12, UR4, UR12, 0x18 ;  /* 0x0000000c040c7291 */ /* 0x008fe2000f8ec03f */
[----:B-1----:R-:W-:-:S03]  /*00f0*/  IABS R8, R5 ;  /* 0x0000000500087213 */ /* 0x002fc60000000000 */
[----:B--2---:R-:W-:-:S04]  /*0100*/  SHF.R.S32.HI R3, RZ, 0x1f, R0 ;  /* 0x0000001fff037819 */ /* 0x004fc80000011400 */
[----:B------:R-:W-:-:S04]  /*0110*/  LEA.HI R3, R3, R0, RZ, 0x8 ;  /* 0x0000000003037211 */ /* 0x000fc800078f40ff */
[----:B------:R-:W-:-:S04]  /*0120*/  SHF.R.S32.HI R4, RZ, 0x8, R3 ;  /* 0x00000008ff047819 */ /* 0x000fc80000011403 */
[-C--:B------:R-:W-:Y:S02]  /*0130*/  IABS R7, R4.reuse ;  /* 0x0000000400077213 */ /* 0x080fe40000000000 */
[----:B------:R-:W-:Y:S02]  /*0140*/  IABS R10, R4 ;  /* 0x00000004000a7213 */ /* 0x000fe40000000000 */
[----:B------:R-:W1:Y:S08]  /*0150*/  I2F.RP R0, R7 ;  /* 0x0000000700007306 */ /* 0x000e700000209400 */
[----:B-1----:R-:W1:Y:S02]  /*0160*/  MUFU.RCP R0, R0 ;  /* 0x0000000000007308 */ /* 0x002e640000001000 */
[----:B-1----:R-:W-:-:S02]  /*0170*/  VIADD R2, R0, 0xffffffe ;  /* 0x0ffffffe00027836 */ /* 0x002fc40000000000 */
[----:B------:R-:W-:-:S04]  /*0180*/  IMAD.MOV R0, RZ, RZ, -R10 ;  /* 0x000000ffff007224 */ /* 0x000fc800078e0a0a */
[----:B------:R1:W2:Y:S02]  /*0190*/  F2I.FTZ.U32.TRUNC.NTZ R3, R2 ;  /* 0x0000000200037305 */ /* 0x0002a4000021f000 */
[----:B-1----:R-:W-:Y:S02]  /*01a0*/  IMAD.MOV.U32 R2, RZ, RZ, RZ ;  /* 0x000000ffff027224 */ /* 0x002fe400078e00ff */
[----:B--2---:R-:W-:-:S04]  /*01b0*/  IMAD.MOV R6, RZ, RZ, -R3 ;  /* 0x000000ffff067224 */ /* 0x004fc800078e0a03 */
[----:B------:R-:W-:Y:S02]  /*01c0*/  IMAD R9, R6, R7, RZ ;  /* 0x0000000706097224 */ /* 0x000fe400078e02ff */
[----:B------:R-:W-:Y:S02]  /*01d0*/  IMAD.MOV.U32 R6, RZ, RZ, R8 ;  /* 0x000000ffff067224 */ /* 0x000fe400078e0008 */
[----:B------:R-:W-:Y:S01]  /*01e0*/  IMAD.HI.U32 R3, R3, R9, R2 ;  /* 0x0000000903037227 */ /* 0x000fe200078e0002 */
[----:B------:R-:W-:-:S05]  /*01f0*/  IABS R9, R84 ;  /* 0x0000005400097213 */ /* 0x000fca0000000000 */
[----:B------:R-:W-:-:S04]  /*0200*/  IMAD.HI.U32 R3, R3, R6, RZ ;  /* 0x0000000603037227 */ /* 0x000fc800078e00ff */
[----:B------:R-:W-:-:S05]  /*0210*/  IMAD R0, R3, R0, R6 ;  /* 0x0000000003007224 */ /* 0x000fca00078e0206 */
[----:B------:R-:W-:-:S13]  /*0220*/  ISETP.GT.U32.AND P1, PT, R7, R0, PT ;  /* 0x000000000700720c */ /* 0x000fda0003f24070 */
[----:B------:R-:W-:Y:S02]  /*0230*/  @!P1 IMAD.IADD R0, R0, 0x1, -R7 ;  /* 0x0000000100009824 */ /* 0x000fe400078e0a07 */
[----:B------:R-:W-:Y:S01]  /*0240*/  @!P1 VIADD R3, R3, 0x1 ;  /* 0x0000000103039836 */ /* 0x000fe20000000000 */
[----:B------:R-:W-:Y:S02]  /*0250*/  ISETP.NE.AND P1, PT, R4, RZ, PT ;  /* 0x000000ff0400720c */ /* 0x000fe40003f25270 */
[----:B------:R-:W-:Y:S02]  /*0260*/  ISETP.GE.U32.AND P0, PT, R0, R7, PT ;  /* 0x000000070000720c */ /* 0x000fe40003f06070 */
[----:B------:R-:W-:-:S04]  /*0270*/  LOP3.LUT R0, R5, R4, RZ, 0x3c, !PT ;  /* 0x0000000405007212 */ /* 0x000fc800078e3cff */
[----:B------:R-:W-:Y:S01]  /*0280*/  ISETP.GE.AND P2, PT, R0, RZ, PT ;  /* 0x000000ff0000720c */ /* 0x000fe20003f46270 */
[----:B------:R-:W-:-:S06]  /*0290*/  VIADD R0, R80, 0x7f ;  /* 0x0000007f50007836 */ /* 0x000fcc0000000000 */
[----:B------:R-:W-:-:S04]  /*02a0*/  @P0 VIADD R3, R3, 0x1 ;  /* 0x0000000103030836 */ /* 0x000fc80000000000 */
[----:B------:R-:W-:Y:S01]  /*02b0*/  IMAD.MOV.U32 R16, RZ, RZ, R3 ;  /* 0x000000ffff107224 */ /* 0x000fe200078e0003 */
[----:B------:R-:W-:-:S03]  /*02c0*/  SHF.R.S32.HI R3, RZ, 0x1f, R0 ;  /* 0x0000001fff037819 */ /* 0x000fc60000011400 */
[----:B------:R-:W-:Y:S01]  /*02d0*/  @!P2 IMAD.MOV R16, RZ, RZ, -R16 ;  /* 0x000000ffff10a224 */ /* 0x000fe200078e0a10 */
[----:B------:R-:W-:Y:S02]  /*02e0*/  LEA.HI R3, R3, R0, RZ, 0x7 ;  /* 0x0000000003037211 */ /* 0x000fe400078f38ff */
[----:B------:R-:W-:-:S04]  /*02f0*/  @!P1 LOP3.LUT R16, RZ, R4, RZ, 0x33, !PT ;  /* 0x00000004ff109212 */ /* 0x000fc800078e33ff */
[----:B------:R-:W-:Y:S01]  /*0300*/  LEA.HI.SX32 R3, R3, -R16, 0x19 ;  /* 0x8000001003037211 */ /* 0x000fe200078fcaff */
[----:B------:R-:W-:-:S03]  /*0310*/  IMAD.MOV R6, RZ, RZ, -R16 ;  /* 0x000000ffff067224 */ /* 0x000fc600078e0a10 */
[----:B------:R-:W-:Y:S01]  /*0320*/  VIMNMX R15, R3, 0x1, PT ;  /* 0x00000001030f7848 */ /* 0x000fe20003fe0100 */
[----:B------:R-:W-:-:S03]  /*0330*/  IMAD R14, R4, R6, R5 ;  /* 0x00000006040e7224 */ /* 0x000fc600078e0205 */
[-C--:B------:R-:W-:Y:S02]  /*0340*/  IABS R8, R15.reuse ;  /* 0x0000000f00087213 */ /* 0x080fe40000000000 */
[----:B------:R-:W-:Y:S02]  /*0350*/  IABS R4, R14 ;  /* 0x0000000e00047213 */ /* 0x000fe40000000000 */
[----:B------:R-:W1:Y:S01]  /*0360*/  I2F.RP R0, R8 ;  /* 0x0000000800007306 */ /* 0x000e620000209400 */
[----:B------:R-:W-:-:S07]  /*0370*/  IABS R6, R15 ;  /* 0x0000000f00067213 */ /* 0x000fce0000000000 */
[----:B-1----:R-:W1:Y:S02]  /*0380*/  MUFU.RCP R0, R0 ;  /* 0x0000000000007308 */ /* 0x002e640000001000 */
[----:B-1----:R-:W-:Y:S02]  /*0390*/  VIADD R2, R0, 0xffffffe ;  /* 0x0ffffffe00027836 */ /* 0x002fe40000000000 */
[----:B------:R-:W-:Y:S01]  /*03a0*/  IMAD.MOV R0, RZ, RZ, -R6 ;  /* 0x000000ffff007224 */ /* 0x000fe200078e0a06 */
[----:B------:R-:W-:-:S03]  /*03b0*/  IABS R6, R80 ;  /* 0x0000005000067213 */ /* 0x000fc60000000000 */
[----:B------:R1:W2:Y:S02]  /*03c0*/  F2I.FTZ.U32.TRUNC.NTZ R3, R2 ;  /* 0x0000000200037305 */ /* 0x0002a4000021f000 */
[----:B-1----:R-:W-:Y:S02]  /*03d0*/  IMAD.MOV.U32 R2, RZ, RZ, RZ ;  /* 0x000000ffff027224 */ /* 0x002fe400078e00ff */
[----:B--2---:R-:W-:-:S04]  /*03e0*/  IMAD.MOV R7, RZ, RZ, -R3 ;  /* 0x000000ffff077224 */ /* 0x004fc800078e0a03 */
[----:B------:R-:W-:-:S04]  /*03f0*/  IMAD R5, R7, R8, RZ ;  /* 0x0000000807057224 */ /* 0x000fc800078e02ff */
[----:B------:R-:W-:-:S04]  /*0400*/  IMAD.HI.U32 R3, R3, R5, R2 ;  /* 0x0000000503037227 */ /* 0x000fc800078e0002 */
[----:B------:R-:W-:Y:S02]  /*0410*/  IMAD.MOV.U32 R5, RZ, RZ, R4 ;  /* 0x000000ffff057224 */ /* 0x000fe400078e0004 */
[----:B------:R-:W-:Y:S02]  /*0420*/  IMAD.MOV.U32 R2, RZ, RZ, R9 ;  /* 0x000000ffff027224 */ /* 0x000fe400078e0009 */
[----:B------:R-:W-:Y:S02]  /*0430*/  IMAD.HI.U32 R4, R3, R5, RZ ;  /* 0x0000000503047227 */ /* 0x000fe400078e00ff */
[----:B------:R-:W1:Y:S02]  /*0440*/  I2F.RP R7, R2 ;  /* 0x0000000200077306 */ /* 0x000e640000209400 */
[----:B------:R-:W-:Y:S02]  /*0450*/  IMAD R5, R4, R0, R5 ;  /* 0x0000000004057224 */ /* 0x000fe400078e0205 */
[----:B------:R-:W2:Y:S01]  /*0460*/  S2R R0, SR_TID.X ;  /* 0x0000000000007919 */ /* 0x000ea20000002100 */
[----:B------:R-:W-:-:S02]  /*0470*/  IMAD.MOV.U32 R3, RZ, RZ, R6 ;  /* 0x000000ffff037224 */ /* 0x000fc400078e0006 */
[----:B------:R-:W-:Y:S02]  /*0480*/  ISETP.GT.U32.AND P1, PT, R8, R5, PT ;  /* 0x000000050800720c */ /* 0x000fe40003f24070 */
[----:B------:R-:W3:Y:S08]  /*0490*/  I2F.RP R6, R3 ;  /* 0x0000000300067306 */ /* 0x000ef00000209400 */
[----:B-1----:R-:W1:Y:S03]  /*04a0*/  MUFU.RCP R7, R7 ;  /* 0x0000000700077308 */ /* 0x002e660000001000 */
[----:B------:R-:W-:-:S02]  /*04b0*/  @!P1 IMAD.IADD R5, R5, 0x1, -R8 ;  /* 0x0000000105059824 */ /* 0x000fc400078e0a08 */
[----:B------:R-:W-:Y:S01]  /*04c0*/  @!P1 VIADD R4, R4, 0x1 ;  /* 0x0000000104049836 */ /* 0x000fe20000000000 */
[----:B------:R-:W-:Y:S02]  /*04d0*/  ISETP.NE.AND P1, PT, R15, RZ, PT ;  /* 0x000000ff0f00720c */ /* 0x000fe40003f25270 */
[----:B------:R-:W-:Y:S01]  /*04e0*/  ISETP.GE.U32.AND P0, PT, R5, R8, PT ;  /* 0x000000080500720c */ /* 0x000fe20003f06070 */
[----:B---3--:R-:W3:Y:S01]  /*04f0*/  MUFU.RCP R6, R6 ;  /* 0x0000000600067308 */ /* 0x008ee20000001000 */
[----:B------:R-:W-:-:S04]  /*0500*/  LOP3.LUT R5, R14, R15, RZ, 0x3c, !PT ;  /* 0x0000000f0e057212 */ /* 0x000fc800078e3cff */
[----:B------:R-:W-:Y:S01]  /*0510*/  ISETP.GE.AND P2, PT, R5, RZ, PT ;  /* 0x000000ff0500720c */ /* 0x000fe20003f46270 */
[----:B-1----:R-:W-:Y:S01]  /*0520*/  VIADD R8, R7, 0xffffffe ;  /* 0x0ffffffe07087836 */ /* 0x002fe20000000000 */
[----:B--2---:R-:W-:-:S05]  /*0530*/  LOP3.LUT R203, R0, 0x7f, RZ, 0xc0, !PT ;  /* 0x0000007f00cb7812 */ /* 0x004fca00078ec0ff */
[----:B------:R-:W-:Y:S01]  /*0540*/  @P0 VIADD R4, R4, 0x1 ;  /* 0x0000000104040836 */ /* 0x000fe20000000000 */
[----:B------:R-:W1:Y:S01]  /*0550*/  F2I.FTZ.U32.TRUNC.NTZ R5, R8 ;  /* 0x0000000800057305 */ /* 0x000e62000021f000 */
[----:B------:R-:W-:Y:S02]  /*0560*/  LOP3.LUT R13, R0, 0x60, RZ, 0xc0, !PT ;  /* 0x00000060000d7812 */ /* 0x000fe400078ec0ff */
[----:B------:R-:W-:Y:S01]  /*0570*/  IMAD.MOV.U32 R17, RZ, RZ, R4 ;  /* 0x000000ffff117224 */ /* 0x000fe200078e0004 */
[----:B------:R-:W-:Y:S01]  /*0580*/  SHF.R.U32.HI R4, RZ, 0x5, R0 ;  /* 0x00000005ff047819 */ /* 0x000fe20000011600 */
[----:B---3--:R-:W-:Y:S01]  /*0590*/  VIADD R10, R6, 0xffffffe ;  /* 0x0ffffffe060a7836 */ /* 0x008fe20000000000 */
[----:B------:R-:W-:Y:S01]  /*05a0*/  SHF.R.U32.HI R13, RZ, 0x1, R13 ;  /* 0x00000001ff0d7819 */ /* 0x000fe2000001160d */
[----:B------:R-:W-:Y:S01]  /*05b0*/  @!P2 IMAD.MOV R17, RZ, RZ, -R17 ;  /* 0x000000ffff11a224 */ /* 0x000fe200078e0a11 */
[----:B------:R-:W-:Y:S01]  /*05c0*/  @!P1 LOP3.LUT R17, RZ, R15, RZ, 0x33, !PT ;  /* 0x0000000fff119212 */ /* 0x000fe200078e33ff */
[----:B------:R-:W2:Y:S01]  /*05d0*/  F2I.FTZ.U32.TRUNC.NTZ R11, R10 ;  /* 0x0000000a000b7305 */ /* 0x000ea2000021f000 */
[----:B------:R-:W-:-:S02]  /*05e0*/  SGXT.U32 R4, R4, 0x2 ;  /* 0x000000020404781a */ /* 0x000fc40000000000 */
[----:B------:R-:W-:Y:S01]  /*05f0*/  LOP3.LUT R210, R0, 0x1f, RZ, 0xc0, !PT ;  /* 0x0000001f00d27812 */ /* 0x000fe200078ec0ff */
[----:B------:R-:W-:Y:S02]  /*0600*/  IMAD.SHL.U32 R9, R17, 0x100, RZ ;  /* 0x0000010011097824 */ /* 0x000fe400078e00ff */
[----:B-1----:R-:W-:Y:S02]  /*0610*/  IMAD.MOV R7, RZ, RZ, -R5 ;  /* 0x000000ffff077224 */ /* 0x002fe400078e0a05 */
[----:B------:R-:W-:Y:S01]  /*0620*/  IMAD.MOV R8, RZ, RZ, -R17 ;  /* 0x000000ffff087224 */ /* 0x000fe200078e0a11 */
[----:B------:R-:W-:Y:S01]  /*0630*/  LOP3.LUT R6, R9, R4, RZ, 0xfc, !PT ;  /* 0x0000000409067212 */ /* 0x000fe200078efcff */
[----:B------:R-:W-:Y:S02]  /*0640*/  IMAD R7, R7, R2, RZ ;  /* 0x0000000207077224 */ /* 0x000fe400078e02ff */
[----:B------:R-:W-:Y:S01]  /*0650*/  IMAD.MOV.U32 R4, RZ, RZ, RZ ;  /* 0x000000ffff047224 */ /* 0x000fe200078e00ff */
[----:B------:R-:W-:-:S02]  /*0660*/  IABS R12, R6 ;  /* 0x00000006000c7213 */ /* 0x000fc40000000000 */
[C---:B------:R-:W-:Y:S01]  /*0670*/  LOP3.LUT R18, R6.reuse, 0xfc, RZ, 0xfc, !PT ;  /* 0x000000fc06127812 */ /* 0x040fe200078efcff */
[----:B------:R-:W-:Y:S01]  /*0680*/  IMAD.HI.U32 R5, R5, R7, R4 ;  /* 0x0000000705057227 */ /* 0x000fe200078e0004 */
[C---:B------:R-:W-:Y:S02]  /*0690*/  LOP3.LUT R19, R6.reuse, 0x4, RZ, 0xfc, !PT ;  /* 0x0000000406137812 */ /* 0x040fe400078efcff */
[----:B------:R-:W-:Y:S01]  /*06a0*/  IABS R212, R18 ;  /* 0x0000001200d47213 */ /* 0x000fe20000000000 */
[----:B------:R-:W-:Y:S01]  /*06b0*/  IMAD.SHL.U32 R4, R203, 0x4, RZ ;  /* 0x00000004cb047824 */ /* 0x000fe200078e00ff */
[C---:B------:R-:W-:Y:S01]  /*06c0*/  LOP3.LUT R20, R6.reuse, 0x8, RZ, 0xfc, !PT ;  /* 0x0000000806147812 */ /* 0x040fe200078efcff */
[----:B------:R-:W-:Y:S01]  /*06d0*/  IMAD.HI.U32 R7, R5, R12, RZ ;  /* 0x0000000c05077227 */ /* 0x000fe200078e00ff */
[----:B------:R-:W-:Y:S02]  /*06e0*/  LOP3.LUT R21, R6, 0x14, RZ, 0xfc, !PT ;  /* 0x0000001406157812 */ /* 0x000fe400078efcff */
[----:B------:R-:W-:Y:S01]  /*06f0*/  LOP3.LUT R13, R4, R13, RZ, 0x3c, !PT ;  /* 0x0000000d040d7212 */ /* 0x000fe200078e3cff */
[----:B------:R-:W-:Y:S01]  /*0700*/  IMAD.MOV R7, RZ, RZ, -R7 ;  /* 0x000000ffff077224 */ /* 0x000fe200078e0a07 */
[----:B------:R-:W-:Y:S01]  /*0710*/  ISETP.GE.AND P1, PT, R20, RZ, PT ;  /* 0x000000ff1400720c */ /* 0x000fe20003f26270 */
[----:B------:R-:W-:Y:S01]  /*0720*/  IMAD R4, R15, R8, R14 ;  /* 0x000000080f047224 */ /* 0x000fe200078e020e */
[----:B------:R-:W-:Y:S01]  /*0730*/  IABS R14, R19 ;  /* 0x00000013000e7213 */ /* 0x000fe20000000000 */
[----:B------:R-:W-:Y:S01]  /*0740*/  IMAD.HI.U32 R8, R5, R212, RZ ;  /* 0x000000d405087227 */ /* 0x000fe200078e00ff */
[----:B------:R1:W-:Y:S01]  /*0750*/  STL [R1+0x254], R13 ;  /* 0x0002540d01007387 */ /* 0x0003e20000100800 */
[----:B------:R-:W-:-:S02]  /*0760*/  IABS R15, R20 ;  /* 0x00000014000f7213 */ /* 0x000fc40000000000 */
[----:B------:R-:W-:Y:S01]  /*0770*/  IMAD R7, R2, R7, R12 ;  /* 0x0000000702077224 */ /* 0x000fe200078e020c */
[----:B------:R-:W-:Y:S01]  /*0780*/  LOP3.LUT R20, R6, 0x10, RZ, 0xfc, !PT ;  /* 0x0000001006147812 */ /* 0x000fe200078efcff */
[--C-:B--2---:R-:W-:Y:S01]  /*0790*/  IMAD.MOV R10, RZ, RZ, -R11.reuse ;  /* 0x000000ffff0a7224 */ /* 0x104fe200078e0a0b */
[----:B------:R-:W-:Y:S01]  /*07a0*/  ISETP.GE.AND P3, PT, R19, RZ, PT ;  /* 0x000000ff1300720c */ /* 0x000fe20003f66270 */
[----:B------:R-:W-:Y:S01]  /*07b0*/  IMAD.MOV R17, RZ, RZ, -R8 ;  /* 0x000000ffff117224 */ /* 0x000fe200078e0a08 */
[----:B------:R-:W-:Y:S01]  /*07c0*/  ISETP.GT.U32.AND P0, PT, R2, R7, PT ;  /* 0x000000070200720c */ /* 0x000fe20003f04070 */
[----:B------:R-:W-:Y:S01]  /*07d0*/  IMAD.HI.U32 R12, R5, R15, RZ ;  /* 0x0000000f050c7227 */ /* 0x000fe200078e00ff */
[C---:B------:R-:W-:Y:S02]  /*07e0*/  LOP3.LUT R23, R6.reuse, 0x1c, RZ, 0xfc, !PT ;  /* 0x0000001c06177812 */ /* 0x040fe400078efcff */
[----:B------:R-:W-:Y:S01]  /*07f0*/  LOP3.LUT R22, R6, 0x18, RZ, 0xfc, !PT ;  /* 0x0000001806167812 */ /* 0x000fe200078efcff */
[----:B-1----:R-:W-:Y:S01]  /*0800*/  IMAD R13, R10, R3, RZ ;  /* 0x000000030a0d7224 */ /* 0x002fe200078e02ff */
[----:B------:R-:W-:Y:S01]  /*0810*/  LOP3.LUT R25, R6, 0x24, RZ, 0xfc, !PT ;  /* 0x0000002406197812 */ /* 0x000fe200078efcff */
[----:B------:R-:W-:Y:S01]  /*0820*/  IMAD R212, R2, R17, R212 ;  /* 0x0000001102d47224 */ /* 0x000fe200078e02d4 */
[C---:B------:R-:W-:Y:S01]  /*0830*/  LOP3.LUT R24, R6.reuse, 0x20, RZ, 0xfc, !PT ;  /* 0x0000002006187812 */ /* 0x040fe200078efcff */
[----:B------:R-:W-:Y:S01]  /*0840*/  IMAD.MOV.U32 R10, RZ, RZ, RZ ;  /* 0x000000ffff0a7224 */ /* 0x000fe200078e00ff */
[----:B------:R-:W-:Y:S01]  /*0850*/  LOP3.LUT R26, R6, 0x28, RZ, 0xfc, !PT ;  /* 0x00000028061a7812 */ /* 0x000fe200078efcff */
[----:B------:R-:W-:Y:S01]  /*0860*/  IMAD.MOV R12, RZ, RZ, -R12 ;  /* 0x000000ffff0c7224 */ /* 0x000fe200078e0a0c */
[----:B------:R-:W-:Y:S01]  /*0870*/  ISETP.GT.U32.AND P4, PT, R2, R212, PT ;  /* 0x000000d40200720c */ /* 0x000fe20003f84070 */
[----:B------:R-:W-:Y:S01]  /*0880*/  IMAD.HI.U32 R8, R11, R13, R10 ;  /* 0x0000000d0b087227 */ /* 0x000fe200078e000a */
[----:B------:R-:W-:-:S02]  /*0890*/  LOP3.LUT R29, R6, 0x3c, RZ, 0xfc, !PT ;  /* 0x0000003c061d7812 */ /* 0x000fc400078efcff */
[C---:B------:R-:W-:Y:S01]  /*08a0*/  LOP3.LUT R31, R6.reuse, 0x40, RZ, 0xfc, !PT ;  /* 0x00000040061f7812 */ /* 0x040fe200078efcff */
[----:B------:R-:W-:Y:S01]  /*08b0*/  IMAD.HI.U32 R11, R5, R14, RZ ;  /* 0x0000000e050b7227 */ /* 0x000fe200078e00ff */
[C---:B------:R-:W-:Y:S02]  /*08c0*/  LOP3.LUT R32, R6.reuse, 0x44, RZ, 0xfc, !PT ;  /* 0x0000004406207812 */ /* 0x040fe400078efcff */
[----:B------:R-:W-:Y:S01]  /*08d0*/  IABS R27, R31 ;  /* 0x0000001f001b7213 */ /* 0x000fe20000000000 */
[----:B------:R-:W-:Y:S01]  /*08e0*/  IMAD.MOV R11, RZ, RZ, -R11 ;  /* 0x000000ffff0b7224 */ /* 0x000fe200078e0a0b */
[----:B------:R-:W-:Y:S01]  /*08f0*/  IABS R28, R32 ;  /* 0x00000020001c7213 */ /* 0x000fe20000000000 */
[----:B------:R-:W-:Y:S01]  /*0900*/  @!P0 IMAD.IADD R7, R7, 0x1, -R2 ;  /* 0x0000000107078824 */ /* 0x000fe200078e0a02 */
[----:B------:R-:W-:Y:S01]  /*0910*/  LOP3.LUT R33, R6, 0x48, RZ, 0xfc, !PT ;  /* 0x0000004806217812 */ /* 0x000fe200078efcff */
[----:B------:R-:W-:Y:S01]  /*0920*/  IMAD R11, R2, R11, R14 ;  /* 0x0000000b020b7224 */ /* 0x000fe200078e020e */
[----:B------:R-:W-:Y:S01]  /*0930*/  LOP3.LUT R34, R6, 0x50, RZ, 0xfc, !PT ;  /* 0x0000005006227812 */ /* 0x000fe200078efcff */
[C---:B------:R-:W-:Y:S01]  /*0940*/  IMAD R13, R2.reuse, R12, R15 ;  /* 0x0000000c020d7224 */ /* 0x040fe200078e020f */
[----:B------:R-:W-:Y:S01]  /*0950*/  ISETP.GT.U32.AND P6, PT, R2, R7, PT ;  /* 0x000000070200720c */ /* 0x000fe20003fc4070 */
[----:B------:R-:W-:Y:S01]  /*0960*/  @!P4 IMAD.IADD R212, R212, 0x1, -R2 ;  /* 0x00000001d4d4c824 */ /* 0x000fe200078e0a02 */
[----:B------:R-:W-:Y:S01]  /*0970*/  ISETP.GT.U32.AND P0, PT, R2, R11, PT ;  /* 0x0000000b0200720c */ /* 0x000fe20003f04070 */
[----:B------:R-:W-:Y:S01]  /*0980*/  IMAD.IADD R10, R16, 0x1, R4 ;  /* 0x00000001100a7824 */ /* 0x000fe200078e0204 */
[----:B------:R-:W-:-:S02]  /*0990*/  ISETP.GT.U32.AND P4, PT, R2, R13, PT ;  /* 0x0000000d0200720c */ /* 0x000fc40003f84070 */
[----:B------:R-:W-:Y:S01]  /*09a0*/  LOP3.LUT R4, R6, 0xc, RZ, 0xfc, !PT ;  /* 0x0000000c06047812 */ /* 0x000fe200078efcff */
[----:B------:R-:W-:Y:S01]  /*09b0*/  IMAD R82, R10, 0x80, R203 ;  /* 0x000000800a527824 */ /* 0x000fe200078e02cb */
[----:B------:R-:W-:Y:S02]  /*09c0*/  IABS R16, R20 ;  /* 0x0000001400107213 */ /* 0x000fe40000000000 */
[----:B------:R-:W-:Y:S02]  /*09d0*/  ISETP.GE.AND P2, PT, R4, RZ, PT ;  /* 0x000000ff0400720c */ /* 0x000fe40003f46270 */
[----:B------:R-:W-:Y:S01]  /*09e0*/  IABS R15, R4 ;  /* 0x00000004000f7213 */ /* 0x000fe20000000000 */
[--C-:B------:R-:W-:Y:S01]  /*09f0*/  @!P6 IMAD.IADD R7, R7, 0x1, -R2.reuse ;  /* 0x000000010707e824 */ /* 0x100fe200078e0a02 */
[----:B------:R-:W-:Y:S01]  /*0a00*/  IABS R4, R21 ;  /* 0x0000001500047213 */ /* 0x000fe20000000000 */
[--C-:B------:R-:W-:Y:S01]  /*0a10*/  @!P0 IMAD.IADD R11, R11, 0x1, -R2.reuse ;  /* 0x000000010b0b8824 */ /* 0x100fe200078e0a02 */
[----:B------:R-:W-:Y:S01]  /*0a20*/  ISETP.GE.AND P6, PT, R18, RZ, PT ;  /* 0x000000ff1200720c */ /* 0x000fe20003fc6270 */
[----:B------:R-:W-:Y:S01]  /*0a30*/  @!P4 IMAD.IADD R13, R13, 0x1, -R2 ;  /* 0x000000010d0dc824 */ /* 0x000fe200078e0a02 */
[----:B------:R-:W-:Y:S01]  /*0a40*/  ISETP.GE.AND P0, PT, R6, RZ, PT ;  /* 0x000000ff0600720c */ /* 0x000fe20003f06270 */
[----:B------:R-:W-:Y:S01]  /*0a50*/  IMAD.MOV.U32 R18, RZ, RZ, R4 ;  /* 0x000000ffff127224 */ /* 0x000fe200078e0004 */
[C---:B------:R-:W-:Y:S01]  /*0a60*/  ISETP.GT.U32.AND P5, PT, R2.reuse, R212, PT ;  /* 0x000000d40200720c */ /* 0x040fe20003fa4070 */
[C---:B------:R-:W-:Y:S01]  /*0a70*/  IMAD.HI.U32 R4, R5.reuse, R15, RZ ;  /* 0x0000000f05047227 */ /* 0x040fe200078e00ff */
[----:B------:R-:W-:Y:S01]  /*0a80*/  ISETP.GT.U32.AND P4, PT, R2, R13, PT ;  /* 0x0000000d0200720c */ /* 0x000fe20003f84070 */
[----:B------:R-:W-:Y:S01]  /*0a90*/  STL [R1+0x35c], R82 ;  /* 0x00035c5201007387 */ /* 0x000fe20000100800 */
[----:B------:R-:W-:Y:S01]  /*0aa0*/  IABS R30, R33 ;  /* 0x00000021001e7213 */ /* 0x000fe20000000000 */
[----:B------:R-:W-:Y:S01]  /*0ab0*/  IMAD.HI.U32 R12, R5, R16, RZ ;  /* 0x00000010050c7227 */ /* 0x000fe200078e00ff */
[----:B------:R-:W-:-:S02]  /*0ac0*/  LOP3.LUT R37, R6, 0x54, RZ, 0xfc, !PT ;  /* 0x0000005406257812 */ /* 0x000fc400078efcff */
[C---:B------:R-:W-:Y:S01]  /*0ad0*/  LOP3.LUT R38, R6.reuse, 0x58, RZ, 0xfc, !PT ;  /* 0x0000005806267812 */ /* 0x040fe200078efcff */
[----:B------:R-:W-:Y:S01]  /*0ae0*/  IMAD.MOV R4, RZ, RZ, -R4 ;  /* 0x000000ffff047224 */ /* 0x000fe200078e0a04 */
[C---:B------:R-:W-:Y:S01]  /*0af0*/  LOP3.LUT R39, R6.reuse, 0x5c, RZ, 0xfc, !PT ;  /* 0x0000005c06277812 */ /* 0x040fe200078efcff */
[----:B------:R-:W-:Y:S01]  /*0b00*/  IMAD.HI.U32 R14, R5, R18, RZ ;  /* 0x00000012050e7227 */ /* 0x000fe200078e00ff */
[----:B------:R-:W-:Y:S02]  /*0b10*/  LOP3.LUT R40, R6, 0x60, RZ, 0xfc, !PT ;  /* 0x0000006006287812 */ /* 0x000fe400078efcff */
[----:B------:R-:W-:Y:S01]  /*0b20*/  IABS R35, R39 ;  /* 0x0000002700237213 */ /* 0x000fe20000000000 */
[----:B------:R-:W-:Y:S01]  /*0b30*/  IMAD.MOV R17, RZ, RZ, -R12 ;  /* 0x000000ffff117224 */ /* 0x000fe200078e0a0c */
[----:B------:R-:W-:Y:S01]  /*0b40*/  IABS R36, R40 ;  /* 0x0000002800247213 */ /* 0x000fe20000000000 */
[----:B------:R-:W-:Y:S01]  /*0b50*/  IMAD R12, R2, R4, R15 ;  /* 0x00000004020c7224 */ /* 0x000fe200078e020f */
[C---:B------:R-:W-:Y:S01]  /*0b60*/  LOP3.LUT R41, R6.reuse, 0x64, RZ, 0xfc, !PT ;  /* 0x0000006406297812 */ /* 0x040fe200078efcff */
[----:B------:R-:W-:Y:S01]  /*0b70*/  IMAD.MOV R19, RZ, RZ, -R14 ;  /* 0x000000ffff137224 */ /* 0x000fe200078e0a0e */
[----:B------:R-:W-:Y:S01]  /*0b80*/  LOP3.LUT R44, R6, 0x74, RZ, 0xfc, !PT ;  /* 0x00000074062c7812 */ /* 0x000fe200078efcff */
[----:B------:R-:W-:Y:S01]  /*0b90*/  IMAD R15, R2, R17, R16 ;  /* 0x00000011020f7224 */ /* 0x000fe200078e0210 */
[----:B------:R-:W-:Y:S01]  /*0ba0*/  IABS R17, R22 ;  /* 0x0000001600117213 */ /* 0x000fe20000000000 */
[----:B------:R-:W-:Y:S01]  /*0bb0*/  IMAD.MOV.U32 R4, RZ, RZ, R7 ;  /* 0x000000ffff047224 */ /* 0x000fe200078e0007 */
[----:B------:R-:W-:Y:S01]  /*0bc0*/  LOP3.LUT R45, R6, 0x78, RZ, 0xfc, !PT ;  /* 0x00000078062d7812 */ /* 0x000fe200078efcff */
[C---:B------:R-:W-:Y:S01]  /*0bd0*/  IMAD R16, R2.reuse, R19, R18 ;  /* 0x0000001302107224 */ /* 0x040fe200078e0212 */
[----:B------:R-:W-:Y:S01]  /*0be0*/  IABS R18, R23 ;  /* 0x0000001700127213 */ /* 0x000fe20000000000 */
[----:B------:R-:W-:Y:S01]  /*0bf0*/  @!P0 IMAD.MOV R4, RZ, RZ, -R4 ;  /* 0x000000ffff048224 */ /* 0x000fe200078e0a04 */
[----:B------:R-:W-:Y:S01]  /*0c00*/  ISETP.GT.U32.AND P0, PT, R2, R15, PT ;  /* 0x0000000f0200720c */ /* 0x000fe20003f04070 */
[--C-:B------:R-:W-:Y:S01]  /*0c10*/  @!P5 IMAD.IADD R212, R212, 0x1, -R2.reuse ;  /* 0x00000001d4d4d824 */ /* 0x100fe200078e0a02 */
[C---:B------:R-:W-:Y:S01]  /*0c20*/  ISETP.GT.U32.AND P5, PT, R2.reuse, R11, PT ;  /* 0x0000000b0200720c */ /* 0x040fe20003fa4070 */
[----:B------:R-:W-:Y:S01]  /*0c30*/  @!P4 IMAD.IADD R13, R13, 0x1, -R2 ;  /* 0x000000010d0dc824 */ /* 0x000fe200078e0a02 */
[C---:B------:R-:W-:Y:S01]  /*0c40*/  ISETP.GT.U32.AND P4, PT, R2.reuse, R16, PT ;  /* 0x000000100200720c */ /* 0x040fe20003f84070 */
[----:B------:R-:W-:Y:S01]  /*0c50*/  @!P6 IMAD.MOV R212, RZ, RZ, -R212 ;  /* 0x000000ffffd4e224 */ /* 0x000fe200078e0ad4 */
[----:B------:R-:W-:Y:S01]  /*0c60*/  ISETP.GT.U32.AND P6, PT, R2, R12, PT ;  /* 0x0000000c0200720c */ /* 0x000fe20003fc4070 */
[----:B------:R-:W-:Y:S01]  /*0c70*/  IMAD.HI.U32 R14, R5, R17, RZ ;  /* 0x00000011050e7227 */ /* 0x000fe200078e00ff */
[----:B------:R-:W-:-:S02]  /*0c80*/  IABS R19, R24 ;  /* 0x0000001800137213 */ /* 0x000fc40000000000 */
[----:B------:R-:W-:Y:S01]  /*0c90*/  LOP3.LUT R46, R6, 0x7c, RZ, 0xfc, !PT ;  /* 0x0000007c062e7812 */ /* 0x000fe200078efcff */
[----:B------:R-:W-:Y:S01]  /*0ca0*/  IMAD.MOV R14, RZ, RZ, -R14 ;  /* 0x000000ffff0e7224 */ /* 0x000fe200078e0a0e */
[----:B------:R-:W-:Y:S01]  /*0cb0*/  IABS R42, R45 ;  /* 0x0000002d002a7213 */ /* 0x000fe20000000000 */
[--C-:B------:R-:W-:Y:S01]  /*0cc0*/  @!P0 IMAD.IADD R15, R15, 0x1, -R2.reuse ;  /* 0x000000010f0f8824 */ /* 0x100fe200078e0a02 */
[----:B------:R-:W-:Y:S01]  /*0cd0*/  IABS R43, R46 ;  /* 0x0000002e002b7213 */ /* 0x000fe20000000000 */
[--C-:B------:R-:W-:Y:S01]  /*0ce0*/  @!P5 IMAD.IADD R11, R11, 0x1, -R2.reuse ;  /* 0x000000010b0bd824 */ /* 0x100fe200078e0a02 */
[----:B------:R-:W-:Y:S01]  /*0cf0*/  ISETP.GE.AND P5, PT, R20, RZ, PT ;  /* 0x000000ff1400720c */ /* 0x000fe20003fa6270 */
[----:B------:R-:W-:Y:S01]  /*0d00*/  @!P4 IMAD.IADD R16, R16, 0x1, -R2 ;  /* 0x000000011010c824 */ /* 0x000fe200078e0a02 */
[----:B------:R-:W-:Y:S01]  /*0d10*/  ISETP.GT.U32.AND P4, PT, R2, R15, PT ;  /* 0x0000000f0200720c */ /* 0x000fe20003f84070 */
[----:B------:R-:W-:Y:S01]  /*0d20*/  IMAD.MOV.U32 R7, RZ, RZ, R11 ;  /* 0x000000ffff077224 */ /* 0x000fe200078e000b */
[----:B------:R-:W-:Y:S01]  /*0d30*/  IABS R20, R25 ;  /* 0x0000001900147213 */ /* 0x000fe20000000000 */
[----:B------:R-:W-:Y:S01]  /*0d40*/  IMAD.HI.U32 R11, R5, R18, RZ ;  /* 0x00000012050b7227 */ /* 0x000fe200078e00ff */
[----:B------:R-:W-:-:S02]  /*0d50*/  LOP3.LUT R47, R6, 0x80, RZ, 0xfc, !PT ;  /* 0x00000080062f7812 */ /* 0x000fc400078efcff */
[C---:B------:R-:W-:Y:S01]  /*0d60*/  LOP3.LUT R49, R6.reuse, 0x84, RZ, 0xfc, !PT ;  /* 0x0000008406317812 */ /* 0x040fe200078efcff */
[----:B------:R-:W-:Y:S01]  /*0d70*/  IMAD.MOV R11, RZ, RZ, -R11 ;  /* 0x000000ffff0b7224 */ /* 0x000fe200078e0a0b */
[----:B------:R-:W-:Y:S01]  /*0d80*/  LOP3.LUT R50, R6, 0x8c, RZ, 0xfc, !PT ;  /* 0x0000008c06327812 */ /* 0x000fe200078efcff */
[----:B------:R-:W-:Y:S01]  /*0d90*/  @!P6 IMAD.IADD R12, R12, 0x1, -R2 ;  /* 0x000000010c0ce824 */ /* 0x000fe200078e0a02 */
[----:B------:R-:W-:Y:S01]  /*0da0*/  ISETP.GE.AND P6, PT, R21, RZ, PT ;  /* 0x000000ff1500720c */ /* 0x000fe20003fc6270 */
[----:B------:R-:W-:Y:S01]  /*0db0*/  IMAD R18, R2, R11, R18 ;  /* 0x0000000b02127224 */ /* 0x000fe200078e0212 */
[----:B------:R-:W-:Y:S01]  /*0dc0*/  LOP3.LUT R51, R6, 0x90, RZ, 0xfc, !PT ;  /* 0x0000009006337812 */ /* 0x000fe200078efcff */
[----:B------:R-:W-:Y:S01]  /*0dd0*/  @!P4 IMAD.IADD R15, R15, 0x1, -R2 ;  /* 0x000000010f0fc824 */ /* 0x000fe200078e0a02 */
[C---:B------:R-:W-:Y:S01]  /*0de0*/  ISETP.GT.U32.AND P0, PT, R2.reuse, R12, PT ;  /* 0x0000000c0200720c */ /* 0x040fe20003f04070 */
[C---:B------:R-:W-:Y:S01]  /*0df0*/  IMAD R17, R2.reuse, R14, R17 ;  /* 0x0000000e02117224 */ /* 0x040fe200078e0211 */
[C---:B------:R-:W-:Y:S01]  /*0e00*/  ISETP.GT.U32.AND P4, PT, R2.reuse, R18, PT ;  /* 0x000000120200720c */ /* 0x040fe20003f84070 */
[----:B------:R-:W-:Y:S01]  /*0e10*/  @!P3 IMAD.MOV R7, RZ, RZ, -R7 ;  /* 0x000000ffff07b224 */ /* 0x000fe200078e0a07 */
[----:B------:R-:W-:Y:S01]  /*0e20*/  ISETP.GT.U32.AND P3, PT, R2, R16, PT ;  /* 0x000000100200720c */ /* 0x000fe20003f64070 */
[----:B------:R-:W-:Y:S01]  /*0e30*/  IMAD.HI.U32 R14, R5, R20, RZ ;  /* 0x00000014050e7227 */ /* 0x000fe200078e00ff */
[----:B------:R-:W-:-:S02]  /*0e40*/  IABS R48, R51 ;  /* 0x0000003300307213 */ /* 0x000fc40000000000 */
[C---:B------:R-:W-:Y:S01]  /*0e50*/  LOP3.LUT R52, R6.reuse, 0x98, RZ, 0xfc, !PT ;  /* 0x0000009806347812 */ /* 0x040fe200078efcff */
[----:B------:R-:W-:Y:S01]  /*0e60*/  IMAD.HI.U32 R11, R5, R19, RZ ;  /* 0x00000013050b7227 */ /* 0x000fe200078e00ff */
[C---:B------:R-:W-:Y:S02]  /*0e70*/  LOP3.LUT R58, R6.reuse, 0xa8, RZ, 0xfc, !PT ;  /* 0x000000a8063a7812 */ /* 0x040fe400078efcff */
[----:B------:R-:W-:Y:S01]  /*0e80*/  LOP3.LUT R56, R6, 0xa4, RZ, 0xfc, !PT ;  /* 0x000000a406387812 */ /* 0x000fe200078efcff */
[--C-:B------:R-:W-:Y:S01]  /*0e90*/  @!P0 IMAD.IADD R12, R12, 0x1, -R2.reuse ;  /* 0x000000010c0c8824 */ /* 0x100fe200078e0a02 */
[----:B------:R-:W-:Y:S01]  /*0ea0*/  ISETP.GT.U32.AND P0, PT, R2, R17, PT ;  /* 0x000000110200720c */ /* 0x000fe20003f04070 */
[----:B------:R-:W-:Y:S01]  /*0eb0*/  @!P4 IMAD.IADD R18, R18, 0x1, -R2 ;  /* 0x000000011212c824 */ /* 0x000fe200078e0a02 */
[----:B------:R-:W-:Y:S01]  /*0ec0*/  IABS R55, R58 ;  /* 0x0000003a00377213 */ /* 0x000fe20000000000 */
[----:B------:R-:W-:Y:S01]  /*0ed0*/  IMAD.MOV R21, RZ, RZ, -R14 ;  /* 0x000000ffff157224 */ /* 0x000fe200078e0a0e */
[----:B------:R-:W-:Y:S01]  /*0ee0*/  IABS R54, R56 ;  /* 0x0000003800367213 */ /* 0x000fe20000000000 */
[----:B------:R-:W-:Y:S01]  /*0ef0*/  IMAD.MOV R11, RZ, RZ, -R11 ;  /* 0x000000ffff0b7224 */ /* 0x000fe200078e0a0b */
[C---:B------:R-:W-:Y:S01]  /*0f00*/  ISETP.GT.U32.AND P4, PT, R2.reuse, R18, PT ;  /* 0x000000120200720c */ /* 0x040fe20003f84070 */
[----:B------:R-:W-:Y:S01]  /*0f10*/  IMAD R20, R2, R21, R20 ;  /* 0x0000001502147224 */ /* 0x000fe200078e0214 */
[----:B------:R-:W-:Y:S01]  /*0f20*/  LOP3.LUT R60, R6, 0xb4, RZ, 0xfc, !PT ;  /* 0x000000b4063c7812 */ /* 0x000fe200078efcff */
[--C-:B------:R-:W-:Y:S01]  /*0f30*/  @!P3 IMAD.IADD R16, R16, 0x1, -R2.reuse ;  /* 0x000000011010b824 */ /* 0x100fe200078e0a02 */
[----:B------:R-:W-:Y:S01]  /*0f40*/  ISETP.GE.AND P3, PT, R22, RZ, PT ;  /* 0x000000ff1600720c */ /* 0x000fe20003f66270 */
[----:B------:R-:W-:Y:S01]  /*0f50*/  IMAD R19, R2, R11, R19 ;  /* 0x0000000b02137224 */ /* 0x000fe200078e0213 */
[----:B------:R-:W-:Y:S01]  /*0f60*/  IABS R22, R26 ;  /* 0x0000001a00167213 */ /* 0x000fe20000000000 */
[--C-:B------:R-:W-:Y:S01]  /*0f70*/  @!P0 IMAD.IADD R17, R17, 0x1, -R2.reuse ;  /* 0x0000000111118824 */ /* 0x100fe200078e0a02 */
[----:B------:R-:W-:Y:S01]  /*0f80*/  ISETP.GE.AND P0, PT, R23, RZ, PT ;  /* 0x000000ff1700720c */ /* 0x000fe20003f06270 */
[----:B------:R-:W-:Y:S01]  /*0f90*/  IMAD.MOV.U32 R11, RZ, RZ, R13 ;  /* 0x000000ffff0b7224 */ /* 0x000fe200078e000d */
[----:B------:R-:W-:Y:S01]  /*0fa0*/  IABS R59, R60 ;  /* 0x0000003c003b7213 */ /* 0x000fe20000000000 */
[----:B------:R-:W-:Y:S01]  /*0fb0*/  IMAD.MOV.U32 R13, RZ, RZ, R15 ;  /* 0x000000ffff0d7224 */ /* 0x000fe200078e000f */
[----:B------:R-:W-:Y:S01]  /*0fc0*/  LOP3.LUT R15, R6, 0x2c, RZ, 0xfc, !PT ;  /* 0x0000002c060f7812 */ /* 0x000fe200078efcff */
[----:B------:R-:W-:Y:S01]  /*0fd0*/  @!P4 IMAD.IADD R18, R18, 0x1, -R2 ;  /* 0x000000011212c824 */ /* 0x000fe200078e0a02 */
[C---:B------:R-:W-:Y:S01]  /*0fe0*/  ISETP.GT.U32.AND P4, PT, R2.reuse, R20, PT ;  /* 0x000000140200720c */ /* 0x040fe20003f84070 */
[----:B------:R-:W-:Y:S01]  /*0ff0*/  @!P1 IMAD.MOV R11, RZ, RZ, -R11 ;  /* 0x000000ffff0b9224 */ /* 0x000fe200078e0a0b */
[----:B------:R-:W-:Y:S01]  /*1000*/  ISETP.GT.U32.AND P1, PT, R2, R17, PT ;  /* 0x000000110200720c */ /* 0x000fe20003f24070 */
[----:B------:R-:W-:Y:S01]  /*1010*/  IMAD.HI.U32 R14, R5, R22, RZ ;  /* 0x00000016050e7227 */ /* 0x000fe200078e00ff */
[----:B------:R-:W-:-:S02]  /*1020*/  LOP3.LUT R66, R6, 0xc4, RZ, 0xfc, !PT ;  /* 0x000000c406427812 */ /* 0x000fc400078efcff */
[----:B------:R-:W-:Y:S01]  /*1030*/  LOP3.LUT R68, R6, 0xd8, RZ, 0xfc, !PT ;  /* 0x000000d806447812 */ /* 0x000fe200078efcff */
[----:B------:R-:W-:Y:S01]  /*1040*/  @!P2 IMAD.MOV R12, RZ, RZ, -R12 ;  /* 0x000000ffff0ca224 */ /* 0x000fe200078e0a0c */
[----:B------:R-:W-:Y:S01]  /*1050*/  ISETP.GT.U32.AND P2, PT, R2, R19, PT ;  /* 0x000000130200720c */ /* 0x000fe20003f44070 */
[----:B------:R-:W-:Y:S01]  /*1060*/  IMAD.MOV R21, RZ, RZ, -R14 ;  /* 0x000000ffff157224 */ /* 0x000fe200078e0a0e */
[----:B------:R-:W-:Y:S01]  /*1070*/  IABS R14, R15 ;  /* 0x0000000f000e7213 */ /* 0x000fe20000000000 */
[----:B------:R-:W-:Y:S01]  /*1080*/  @!P5 IMAD.MOV R13, RZ, RZ, -R13 ;  /* 0x000000ffff0dd224 */ /* 0x000fe200078e0a0d */
[----:B------:R-:W-:Y:S01]  /*1090*/  ISETP.GE.AND P5, PT, R24, RZ, PT ;  /* 0x000000ff1800720c */ /* 0x000fe20003fa6270 */
[----:B------:R-:W-:Y:S01]  /*10a0*/  IMAD R21, R2, R21, R22 ;  /* 0x0000001502157224 */ /* 0x000fe200078e0216 */
[----:B------:R-:W-:Y:S01]  /*10b0*/  LOP3.LUT R24, R6, 0x30, RZ, 0xfc, !PT ;  /* 0x0000003006187812 */ /* 0x000fe200078efcff */
[----:B------:R-:W-:Y:S01]  /*10c0*/  @!P4 IMAD.IADD R20, R20, 0x1, -R2 ;  /* 0x000000011414c824 */ /* 0x000fe200078e0a02 */
[----:B------:R-:W-:Y:S01]  /*10d0*/  IABS R64, R66 ;  /* 0x0000004200407213 */ /* 0x000fe20000000000 */
[----:B------:R-:W-:Y:S01]  /*10e0*/  IMAD.MOV.U32 R22, RZ, RZ, R14 ;  /* 0x000000ffff167224 */ /* 0x000fe200078e000e */
[----:B------:R-:W-:Y:S01]  /*10f0*/  IABS R23, R24 ;  /* 0x0000001800177213 */ /* 0x000fe20000000000 */
[----:B------:R-:W-:Y:S01]  /*1100*/  @!P1 IMAD.IADD R17, R17, 0x1, -R2 ;  /* 0x0000000111119824 */ /* 0x000fe200078e0a02 */
[C---:B------:R-:W-:Y:S01]  /*1110*/  ISETP.GT.U32.AND P4, PT, R2.reuse, R20, PT ;  /* 0x000000140200720c */ /* 0x040fe20003f84070 */
[----:B------:R-:W-:Y:S01]  /*1120*/  @!P0 IMAD.MOV R18, RZ, RZ, -R18 ;  /* 0x000000ffff128224 */ /* 0x000fe200078e0a12 */
[----:B------:R-:W-:Y:S01]  /*1130*/  ISETP.GT.U32.AND P0, PT, R2, R21, PT ;  /* 0x000000150200720c */ /* 0x000fe20003f04070 */
[----:B------:R-:W-:Y:S01]  /*1140*/  IMAD.HI.U32 R14, R5, R22, RZ ;  /* 0x00000016050e7227 */ /* 0x000fe200078e00ff */
[----:B------:R-:W-:-:S02]  /*1150*/  ISETP.GE.AND P1, PT, R26, RZ, PT ;  /* 0x000000ff1a00720c */ /* 0x000fc40003f26270 */
[----:B------:R-:W-:Y:S01]  /*1160*/  LOP3.LUT R26, R6, 0x38, RZ, 0xfc, !PT ;  /* 0x00000038061a7812 */ /* 0x000fe200078efcff */
[----:B------:R-:W-:Y:S01]  /*1170*/  @!P2 IMAD.IADD R19, R19, 0x1, -R2 ;  /* 0x000000011313a824 */ /* 0x000fe200078e0a02 */
[----:B------:R-:W-:Y:S01]  /*1180*/  IABS R75, R68 ;  /* 0x00000044004b7213 */ /* 0x000fe20000000000 */
[----:B------:R-:W-:Y:S01]  /*1190*/  @!P3 IMAD.MOV R17, RZ, RZ, -R17 ;  /* 0x000000ffff11b224 */ /* 0x000fe200078e0a11 */
[----:B------:R-:W-:Y:S01]  /*11a0*/  ISETP.GE.AND P3, PT, R15, RZ, PT ;  /* 0x000000ff0f00720c */ /* 0x000fe20003f66270 */
[----:B------:R-:W-:Y:S01]  /*11b0*/  @!P6 IMAD.MOV R16, RZ, RZ, -R16 ;  /* 0x000000ffff10e224 */ /* 0x000fe200078e0a10 */
[----:B------:R-:W-:Y:S01]  /*11c0*/  ISETP.GE.AND P6, PT, R25, RZ, PT ;  /* 0x000000ff1900720c */ /* 0x000fe20003fc6270 */
[----:B------:R-:W-:Y:S01]  /*11d0*/  IMAD.MOV R15, RZ, RZ, -R14 ;  /* 0x000000ffff0f7224 */ /* 0x000fe200078e0a0e */
[----:B------:R-:W-:Y:S01]  /*11e0*/  ISETP.GT.U32.AND P2, PT, R2, R19, PT ;  /* 0x000000130200720c */ /* 0x000fe20003f44070 */
[----:B------:R-:W-:Y:S01]  /*11f0*/  IMAD.HI.U32 R14, R5, R23, RZ ;  /* 0x00000017050e7227 */ /* 0x000fe200078e00ff */
[----:B------:R-:W-:-:S02]  /*1200*/  LOP3.LUT R25, R6, 0x34, RZ, 0xfc, !PT ;  /* 0x0000003406197812 */ /* 0x000fc400078efcff */
[----:B------:R-:W-:Y:S01]  /*1210*/  LOP3.LUT R70, R6, 0xdc, RZ, 0xfc, !PT ;  /* 0x000000dc06467812 */ /* 0x000fe200078efcff */
[----:B------:R-:W-:Y:S01]  /*1220*/  IMAD R22, R2, R15, R22 ;  /* 0x0000000f02167224 */ /* 0x000fe200078e0216 */
[C---:B------:R-:W-:Y:S01]  /*1230*/  LOP3.LUT R72, R6.reuse, 0xe0, RZ, 0xfc, !PT ;  /* 0x000000e006487812 */ /* 0x040fe200078efcff */
[----:B------:R-:W-:Y:S01]  /*1240*/  IMAD.MOV R15, RZ, RZ, -R14 ;  /* 0x000000ffff0f7224 */ /* 0x000fe200078e0a0e */
[C---:B------:R-:W-:Y:S01]  /*1250*/  LOP3.LUT R74, R6.reuse, 0xe4, RZ, 0xfc, !PT ;  /* 0x000000e4064a7812 */ /* 0x040fe200078efcff */
[--C-:B------:R-:W-:Y:S01]  /*1260*/  @!P0 IMAD.IADD R21, R21, 0x1, -R2.reuse ;  /* 0x0000000115158824 */ /* 0x100fe200078e0a02 */
[----:B------:R-:W-:Y:S01]  /*1270*/  LOP3.LUT R76, R6, 0xe8, RZ, 0xfc, !PT ;  /* 0x000000e8064c7812 */ /* 0x000fe200078efcff */
[----:B------:R-:W-:Y:S01]  /*1280*/  @!P4 IMAD.IADD R20, R20, 0x1, -R2 ;  /* 0x000000011414c824 */ /* 0x000fe200078e0a02 */
[----:B------:R-:W-:Y:S01]  /*1290*/  ISETP.GE.AND P4, PT, R25, RZ, PT ;  /* 0x000000ff1900720c */ /* 0x000fe20003f86270 */
[C---:B------:R-:W-:Y:S01]  /*12a0*/  IMAD R23, R2.reuse, R15, R23 ;  /* 0x0000000f02177224 */ /* 0x040fe200078e0217 */
[C---:B------:R-:W-:Y:S01]  /*12b0*/  ISETP.GT.U32.AND P0, PT, R2.reuse, R21, PT ;  /* 0x000000150200720c */ /* 0x040fe20003f04070 */
[----:B------:R-:W-:Y:S01]  /*12c0*/  @!P6 IMAD.MOV R20, RZ, RZ, -R20 ;  /* 0x000000ffff14e224 */ /* 0x000fe200078e0a14 */
[----:B------:R-:W-:Y:S01]  /*12d0*/  IABS R81, R76 ;  /* 0x0000004c00517213 */ /* 0x000fe20000000000 */
[----:B------:R-:W-:Y:S01]  /*12e0*/  @!P2 IMAD.IADD R19, R19, 0x1, -R2 ;  /* 0x000000011313a824 */ /* 0x000fe200078e0a02 */
[----:B------:R-:W-:-:S02]  /*12f0*/  ISETP.GT.U32.AND P6, PT, R2, R23, PT ;  /* 0x000000170200720c */ /* 0x000fc40003fc4070 */
[----:B------:R-:W-:Y:S01]  /*1300*/  ISETP.GE.AND P2, PT, R24, RZ, PT ;  /* 0x000000ff1800720c */ /* 0x000fe20003f46270 */
[----:B------:R-:W-:Y:S01]  /*1310*/  @!P5 IMAD.MOV R19, RZ, RZ, -R19 ;  /* 0x000000ffff13d224 */ /* 0x000fe200078e0a13 */
[----:B------:R-:W-:Y:S02]  /*1320*/  IABS R24, R25 ;  /* 0x0000001900187213 */ /* 0x000fe40000000000 */
[----:B------:R-:W-:Y:S02]  /*1330*/  IABS R25, R26 ;  /* 0x0000001a00197213 */ /* 0x000fe40000000000 */
[----:B------:R-:W-:Y:S01]  /*1340*/  ISETP.GT.U32.AND P5, PT, R2, R22, PT ;  /* 0x000000160200720c */ /* 0x000fe20003fa4070 */
[----:B------:R-:W-:Y:S01]  /*1350*/  IMAD.HI.U32 R14, R5, R24, RZ ;  /* 0x00000018050e7227 */ /* 0x000fe200078e00ff */
[----:B------:R-:W-:-:S03]  /*1360*/  LOP3.LUT R78, R6, 0xec, RZ, 0xfc, !PT ;  /* 0x000000ec064e7812 */ /* 0x000fc600078efcff */
[----:B------:R-:W-:Y:S01]  /*1370*/  @!P0 IMAD.IADD R21, R21, 0x1, -R2 ;  /* 0x0000000115158824 */ /* 0x000fe200078e0a02 */
[----:B------:R-:W-:Y:S01]  /*1380*/  ISETP.GE.AND P0, PT, R26, RZ, PT ;  /* 0x000000ff1a00720c */ /* 0x000fe20003f06270 */
[----:B------:R-:W-:Y:S01]  /*1390*/  IMAD.MOV R15, RZ, RZ, -R14 ;  /* 0x000000ffff0f7224 */ /* 0x000fe200078e0a0e */
[----:B------:R-:W-:Y:S01]  /*13a0*/  IABS R26, R29 ;  /* 0x0000001d001a7213 */ /* 0x000fe20000000000 */
[----:B------:R-:W-:Y:S01]  /*13b0*/  @!P6 IMAD.IADD R23, R23, 0x1, -R2 ;  /* 0x000000011717e824 */ /* 0x000fe200078e0a02 */
[----:B------:R-:W-:Y:S01]  /*13c0*/  IABS R83, R78 ;  /* 0x0000004e00537213 */ /* 0x000fe20000000000 */
[----:B------:R-:W-:-:S03]  /*13d0*/  IMAD.HI.U32 R14, R5, R25, RZ ;  /* 0x00000019050e7227 */ /* 0x000fc600078e00ff */
[C---:B------:R-:W-:Y:S01]  /*13e0*/  ISETP.GT.U32.AND P6, PT, R2.reuse, R23, PT ;  /* 0x000000170200720c */ /* 0x040fe20003fc4070 */
[----:B------:R-:W-:Y:S02]  /*13f0*/  IMAD R24, R2, R15, R24 ;  /* 0x0000000f02187224 */ /* 0x000fe400078e0218 */
[----:B------:R-:W-:Y:S02]  /*1400*/  IMAD.MOV R15, RZ, RZ, -R14 ;  /* 0x000000ffff0f7224 */ /* 0x000fe400078e0a0e */
[----:B------:R-:W-:-:S04]  /*1410*/  IMAD.HI.U32 R14, R5, R26, RZ ;  /* 0x0000001a050e7227 */ /* 0x000fc800078e00ff */
[----:B------:R-:W-:Y:S02]  /*1420*/  IMAD R25, R2, R15, R25 ;  /* 0x0000000f02197224 */ /* 0x000fe400078e0219 */
[----:B------:R-:W-:Y:S02]  /*1430*/  IMAD.MOV R15, RZ, RZ, -R14 ;  /* 0x000000ffff0f7224 */ /* 0x000fe400078e0a0e */
[----:B------:R-:W-:Y:S02]  /*1440*/  @!P5 IMAD.IADD R22, R22, 0x1, -R2 ;  /* 0x000000011616d824 */ /* 0x000fe400078e0a02 */
[C---:B------:R-:W-:Y:S02]  /*1450*/  IMAD R26, R2.reuse, R15, R26 ;  /* 0x0000000f021a7224 */ /* 0x040fe400078e021a */
[----:B------:R-:W-:Y:S01]  /*1460*/  @!P6 IMAD.IADD R23, R23, 0x1, -R2 ;  /* 0x000000011717e824 */ /* 0x000fe200078e0a02 */
[C---:B------:R-:W-:Y:S01]  /*1470*/  ISETP.GT.U32.AND P5, PT, R2.reuse, R22, PT ;  /* 0x000000160200720c */ /* 0x040fe20003fa4070 */
[----:B------:R-:W-:Y:S01]  /*1480*/  @!P1 IMAD.MOV R21, RZ, RZ, -R21 ;  /* 0x000000ffff159224 */ /* 0x000fe200078e0a15 */
[C---:B------:R-:W-:Y:S01]  /*1490*/  ISETP.GT.U32.AND P6, PT, R2.reuse, R26, PT ;  /* 0x0000001a0200720c */ /* 0x040fe20003fc4070 */
[----:B------:R-:W-:Y:S01]  /*14a0*/  IMAD.HI.U32 R14, R5, R27, RZ ;  /* 0x0000001b050e7227 */ /* 0x000fe200078e00ff */
[----:B------:R-:W-:-:S03]  /*14b0*/  ISETP.GT.U32.AND P1, PT, R2, R24, PT ;  /* 0x000000180200720c */ /* 0x000fc60003f24070 */
[----:B------:R-:W-:Y:S02]  /*14c0*/  IMAD.MOV R14, RZ, RZ, -R14 ;  /* 0x000000ffff0e7224 */ /* 0x000fe400078e0a0e */
[----:B------:R-:W-:-:S04]  /*14d0*/  IMAD.HI.U32 R15, R5, R30, RZ ;  /* 0x0000001e050f7227 */ /* 0x000fc800078e00ff */
[--C-:B------:R-:W-:Y:S01]  /*14e0*/  @!P5 IMAD.IADD R22, R22, 0x1, -R2.reuse ;  /* 0x000000011616d824 */ /* 0x100fe200078e0a02 */
[----:B------:R-:W-:Y:S01]  /*14f0*/  ISETP.GT.U32.AND P5, PT, R2, R25, PT ;  /* 0x000000190200720c */ /* 0x000fe20003fa4070 */
[--C-:B------:R-:W-:Y:S02]  /*1500*/  @!P6 IMAD.IADD R26, R26, 0x1, -R2.reuse ;  /* 0x000000011a1ae824 */ /* 0x100fe400078e0a02 */
[----:B------:R-:W-:Y:S02]  /*1510*/  @!P1 IMAD.IADD R24, R24, 0x1, -R2 ;  /* 0x0000000118189824 */ /* 0x000fe400078e0a02 */
[C---:B------:R-:W-:Y:S01]  /*1520*/  IMAD R27, R2.reuse, R14, R27 ;  /* 0x0000000e021b7224 */ /* 0x040fe200078e021b */
[C---:B------:R-:W-:Y:S01]  /*1530*/  ISETP.GT.U32.AND P6, PT, R2.reuse, R26, PT ;  /* 0x0000001a0200720c */ /* 0x040fe20003fc4070 */
[----:B------:R-:W-:Y:S01]  /*1540*/  IMAD.HI.U32 R14, R5, R28, RZ ;  /* 0x0000001c050e7227 */ /* 0x000fe200078e00ff */
[----:B------:R-:W-:-:S03]  /*1550*/  ISETP.GT.U32.AND P1, PT, R2, R24, PT ;  /* 0x000000180200720c */ /* 0x000fc60003f24070 */
[----:B------:R-:W-:Y:S01]  /*1560*/  @!P3 IMAD.MOV R22, RZ, RZ, -R22 ;  /* 0x000000ffff16b224 */ /* 0x000fe200078e0a16 */
[----:B------:R-:W-:Y:S01]  /*1570*/  ISETP.GE.AND P3, PT, R29, RZ, PT ;  /* 0x000000ff1d00720c */ /* 0x000fe20003f66270 */
[----:B------:R-:W-:Y:S02]  /*1580*/  IMAD.MOV R29, RZ, RZ, -R14 ;  /* 0x000000ffff1d7224 */ /* 0x000fe400078e0a0e */
[----:B------:R-:W-:Y:S02]  /*1590*/  IMAD.MOV R15, RZ, RZ, -R15 ;  /* 0x000000ffff0f7224 */ /* 0x000fe400078e0a0f */
[----:B------:R-:W-:Y:S02]  /*15a0*/  IMAD R28, R2, R29, R28 ;  /* 0x0000001d021c7224 */ /* 0x000fe400078e021c */
[--C-:B------:R-:W-:Y:S02]  /*15b0*/  @!P6 IMAD.IADD R26, R26, 0x1, -R2.reuse ;  /* 0x000000011a1ae824 */ /* 0x100fe400078e0a02 */
[--C-:B------:R-:W-:Y:S01]  /*15c0*/  @!P5 IMAD.IADD R25, R25, 0x1, -R2.reuse ;  /* 0x000000011919d824 */ /* 0x100fe200078e0a02 */
[----:B------:R-:W-:Y:S01]  /*15d0*/  ISETP.GT.U32.AND P6, PT, R2, R28, PT ;  /* 0x0000001c0200720c */ /* 0x000fe20003fc4070 */
[----:B------:R-:W-:Y:S01]  /*15e0*/  @!P1 IMAD.IADD R24, R24, 0x1, -R2 ;  /* 0x0000000118189824 */ /* 0x000fe200078e0a02 */
[C---:B------:R-:W-:Y:S01]  /*15f0*/  ISETP.GT.U32.AND P1, PT, R2.reuse, R27, PT ;  /* 0x0000001b0200720c */ /* 0x040fe20003f24070 */
[C---:B------:R-:W-:Y:S01]  /*1600*/  IMAD R29, R2.reuse, R15, R30 ;  /* 0x0000000f021d7224 */ /* 0x040fe200078e021e */
[----:B------:R-:W-:Y:S01]  /*1610*/  ISETP.GT.U32.AND P5, PT, R2, R25, PT ;  /* 0x000000190200720c */ /* 0x000fe20003fa4070 */
[----:B------:R-:W-:Y:S01]  /*1620*/  @!P2 IMAD.MOV R23, RZ, RZ, -R23 ;  /* 0x000000ffff17a224 */ /* 0x000fe200078e0a17 */
[----:B------:R-:W-:Y:S01]  /*1630*/  ISETP.GE.AND P2, PT, R31, RZ, PT ;  /* 0x000000ff1f00720c */ /* 0x000fe20003f46270 */
[----:B------:R-:W-:Y:S01]  /*1640*/  @!P4 IMAD.MOV R24, RZ, RZ, -R24 ;  /* 0x000000ffff18c224 */ /* 0x000fe200078e0a18 */
[----:B------:R-:W-:Y:S01]  /*1650*/  LOP3.LUT R31, R6, 0x4c, RZ, 0xfc, !PT ;  /* 0x0000004c061f7812 */ /* 0x000fe200078efcff */
[----:B------:R-:W-:Y:S01]  /*1660*/  @!P3 IMAD.MOV R26, RZ, RZ, -R26 ;  /* 0x000000ffff1ab224 */ /* 0x000fe200078e0a1a */
[----:B------:R-:W-:-:S02]  /*1670*/  ISETP.GT.U32.AND P4, PT, R2, R29, PT ;  /* 0x0000001d0200720c */ /* 0x000fc40003f84070 */
[----:B------:R-:W-:Y:S01]  /*1680*/  IABS R14, R31 ;  /* 0x0000001f000e7213 */ /* 0x000fe20000000000 */
[--C-:B------:R-:W-:Y:S01]  /*1690*/  @!P6 IMAD.IADD R28, R28, 0x1, -R2.reuse ;  /* 0x000000011c1ce824 */ /* 0x100fe200078e0a02 */
[----:B------:R-:W-:Y:S01]  /*16a0*/  ISETP.GE.AND P3, PT, R31, RZ, PT ;  /* 0x000000ff1f00720c */ /* 0x000fe20003f66270 */
[----:B------:R-:W-:Y:S02]  /*16b0*/  @!P1 IMAD.IADD R27, R27, 0x1, -R2 ;  /* 0x000000011b1b9824 */ /* 0x000fe400078e0a02 */
[----:B------:R-:W-:Y:S01]  /*16c0*/  IMAD.MOV.U32 R30, RZ, RZ, R14 ;  /* 0x000000ffff1e7224 */ /* 0x000fe200078e000e */
[----:B------:R-:W-:Y:S01]  /*16d0*/  ISETP.GT.U32.AND P6, PT, R2, R28, PT ;  /* 0x0000001c0200720c */ /* 0x000fe20003fc4070 */
[----:B------:R-:W-:Y:S01]  /*16e0*/  @!P5 IMAD.IADD R25, R25, 0x1, -R2 ;  /* 0x000000011919d824 */ /* 0x000fe200078e0a02 */
[----:B------:R-:W-:Y:S01]  /*16f0*/  ISETP.GE.AND P5, PT, R32, RZ, PT ;  /* 0x000000ff2000720c */ /* 0x000fe20003fa6270 */
[----:B------:R-:W-:Y:S01]  /*1700*/  IMAD.HI.U32 R14, R5, R30, RZ ;  /* 0x0000001e050e7227 */ /* 0x000fe200078e00ff */
[----:B------:R-:W-:-:S02]  /*1710*/  IABS R32, R34 ;  /* 0x0000002200207213 */ /* 0x000fc40000000000 */
[C---:B------:R-:W-:Y:S01]  /*1720*/  ISETP.GT.U32.AND P1, PT, R2.reuse, R27, PT ;  /* 0x0000001b0200720c */ /* 0x040fe20003f24070 */
[----:B------:R-:W-:Y:S02]  /*1730*/  @!P4 IMAD.IADD R29, R29, 0x1, -R2 ;  /* 0x000000011d1dc824 */ /* 0x000fe400078e0a02 */
[----:B------:R-:W-:Y:S02]  /*1740*/  IMAD.MOV R31, RZ, RZ, -R14 ;  /* 0x000000ffff1f7224 */ /* 0x000fe400078e0a0e */
[----:B------:R-:W-:Y:S01]  /*1750*/  IMAD.HI.U32 R15, R5, R32, RZ ;  /* 0x00000020050f7227 */ /* 0x000fe200078e00ff */
[----:B------:R-:W-:-:S03]  /*1760*/  ISETP.GT.U32.AND P4, PT, R2, R29, PT ;  /* 0x0000001d0200720c */ /* 0x000fc60003f84070 */
[----:B------:R-:W-:Y:S01]  /*1770*/  @!P0 IMAD.MOV R25, RZ, RZ, -R25 ;  /* 0x000000ffff198224 */ /* 0x000fe200078e0a19 */
[----:B------:R-:W-:Y:S01]  /*1780*/  ISETP.GE.AND P0, PT, R33, RZ, PT ;  /* 0x000000ff2100720c */ /* 0x000fe20003f06270 */
[----:B------:R-:W-:Y:S01]  /*1790*/  IMAD R30, R2, R31, R30 ;  /* 0x0000001f021e7224 */ /* 0x000fe200078e021e */
[----:B------:R-:W-:Y:S01]  /*17a0*/  IABS R33, R37 ;  /* 0x0000002500217213 */ /* 0x000fe20000000000 */
[----:B------:R-:W-:Y:S02]  /*17b0*/  IMAD.MOV R15, RZ, RZ, -R15 ;  /* 0x000000ffff0f7224 */ /* 0x000fe400078e0a0f */
[----:B------:R-:W-:Y:S01]  /*17c0*/  @!P6 IMAD.IADD R28, R28, 0x1, -R2 ;  /* 0x000000011c1ce824 */ /* 0x000fe200078e0a02 */
[C---:B------:R-:W-:Y:S01]  /*17d0*/  ISETP.GT.U32.AND P6, PT, R2.reuse, R30, PT ;  /* 0x0000001e0200720c */ /* 0x040fe20003fc4070 */
[----:B------:R-:W-:Y:S02]  /*17e0*/  IMAD R31, R2, R15, R32 ;  /* 0x0000000f021f7224 */ /* 0x000fe400078e0220 */
[----:B------:R-:W-:-:S04]  /*17f0*/  IMAD.HI.U32 R14, R5, R33, RZ ;  /* 0x00000021050e7227 */ /* 0x000fc800078e00ff */
[----:B------:R-:W-:Y:S02]  /*1800*/  IMAD.MOV R14, RZ, RZ, -R14 ;  /* 0x000000ffff0e7224 */ /* 0x000fe400078e0a0e */
[--C-:B------:R-:W-:Y:S01]  /*1810*/  @!P4 IMAD.IADD R29, R29, 0x1, -R2.reuse ;  /* 0x000000011d1dc824 */ /* 0x100fe200078e0a02 */
[C---:B------:R-:W-:Y:S01]  /*1820*/  ISETP.GT.U32.AND P4, PT, R2.reuse, R31, PT ;  /* 0x0000001f0200720c */ /* 0x040fe20003f84070 */
[----:B------:R-:W-:Y:S02]  /*1830*/  IMAD R32, R2, R14, R33 ;  /* 0x0000000e02207224 */ /* 0x000fe400078e0221 */
[--C-:B------:R-:W-:Y:S01]  /*1840*/  @!P1 IMAD.IADD R27, R27, 0x1, -R2.reuse ;  /* 0x000000011b1b9824 */ /* 0x100fe200078e0a02 */
[----:B------:R-:W-:Y:S01]  /*1850*/  ISETP.GE.AND P1, PT, R34, RZ, PT ;  /* 0x000000ff2200720c */ /* 0x000fe20003f26270 */
[----:B------:R-:W-:Y:S01]  /*1860*/  @!P6 IMAD.IADD R30, R30, 0x1, -R2 ;  /* 0x000000011e1ee824 */ /* 0x000fe200078e0a02 */
[----:B------:R-:W-:Y:S01]  /*1870*/  IABS R34, R38 ;  /* 0x0000002600227213 */ /* 0x000fe20000000000 */
[----:B------:R-:W-:Y:S01]  /*1880*/  IMAD.HI.U32 R15, R5, R35, RZ ;  /* 0x00000023050f7227 */ /* 0x000fe200078e00ff */
[----:B------:R-:W-:-:S03]  /*1890*/  ISETP.GT.U32.AND P6, PT, R2, R32, PT ;  /* 0x000000200200720c */ /* 0x000fc60003fc4070 */
[----:B------:R-:W-:-:S04]  /*18a0*/  IMAD.HI.U32 R14, R5, R34, RZ ;  /* 0x00000022050e7227 */ /* 0x000fc800078e00ff */
[----:B------:R-:W-:Y:S01]  /*18b0*/  @!P4 IMAD.IADD R31, R31, 0x1, -R2 ;  /* 0x000000011f1fc824 */ /* 0x000fe200078e0a02 */
[----:B------:R-:W-:Y:S01]  /*18c0*/  ISETP.GE.AND P4, PT, R37, RZ, PT ;  /* 0x000000ff2500720c */ /* 0x000fe20003f86270 */
[----:B------:R-:W-:Y:S01]  /*18d0*/  @!P2 IMAD.MOV R27, RZ, RZ, -R27 ;  /* 0x000000ffff1ba224 */ /* 0x000fe200078e0a1b */
[C---:B------:R-:W-:Y:S01]  /*18e0*/  ISETP.GT.U32.AND P2, PT, R2.reuse, R30, PT ;  /* 0x0000001e0200720c */ /* 0x040fe20003f44070 */
[----:B------:R-:W-:Y:S01]  /*18f0*/  IMAD.MOV R33, RZ, RZ, -R14 ;  /* 0x000000ffff217224 */ /* 0x000fe200078e0a0e */
[----:B------:R-:W-:Y:S01]  /*1900*/  IABS R37, R41 ;  /* 0x0000002900257213 */ /* 0x000fe20000000000 */
[----:B------:R-:W-:Y:S01]  /*1910*/  @!P5 IMAD.MOV R28, RZ, RZ, -R28 ;  /* 0x000000ffff1cd224 */ /* 0x000fe200078e0a1c */
[----:B------:R-:W-:Y:S01]  /*1920*/  ISETP.GT.U32.AND P5, PT, R2, R31, PT ;  /* 0x0000001f0200720c */ /* 0x000fe20003fa4070 */
[----:B------:R-:W-:Y:S02]  /*1930*/  IMAD.MOV R15, RZ, RZ, -R15 ;  /* 0x000000ffff0f7224 */ /* 0x000fe400078e0a0f */
[----:B------:R-:W-:-:S04]  /*1940*/  IMAD.HI.U32 R14, R5, R36, RZ ;  /* 0x00000024050e7227 */ /* 0x000fc800078e00ff */
[----:B------:R-:W-:Y:S02]  /*1950*/  IMAD R33, R2, R33, R34 ;  /* 0x0000002102217224 */ /* 0x000fe400078e0222 */
[----:B------:R-:W-:Y:S02]  /*1960*/  @!P6 IMAD.IADD R32, R32, 0x1, -R2 ;  /* 0x000000012020e824 */ /* 0x000fe400078e0a02 */
[C---:B------:R-:W-:Y:S02]  /*1970*/  IMAD R34, R2.reuse, R15, R35 ;  /* 0x0000000f02227224 */ /* 0x040fe400078e0223 */
[----:B------:R-:W-:Y:S01]  /*1980*/  IMAD.MOV R35, RZ, RZ, -R14 ;  /* 0x000000ffff237224 */ /* 0x000fe200078e0a0e */
[----:B------:R-:W-:Y:S01]  /*1990*/  ISETP.GT.U32.AND P6, PT, R2, R32, PT ;  /* 0x000000200200720c */ /* 0x000fe20003fc4070 */
[----:B------:R-:W-:Y:S01]  /*19a0*/  @!P2 IMAD.IADD R30, R30, 0x1, -R2 ;  /* 0x000000011e1ea824 */ /* 0x000fe200078e0a02 */
[C---:B------:R-:W-:Y:S01]  /*19b0*/  ISETP.GT.U32.AND P2, PT, R2.reuse, R33, PT ;  /* 0x000000210200720c */ /* 0x040fe20003f44070 */
[----:B------:R-:W-:-:S02]  /*19c0*/  IMAD R35, R2, R35, R36 ;  /* 0x0000002302237224 */ /* 0x000fc400078e0224 */
[----:B------:R-:W-:Y:S01]  /*19d0*/  @!P0 IMAD.MOV R29, RZ, RZ, -R29 ;  /* 0x000000ffff1d8224 */ /* 0x000fe200078e0a1d */
[C---:B------:R-:W-:Y:S01]  /*19e0*/  ISETP.GT.U32.AND P0, PT, R2.reuse, R34, PT ;  /* 0x000000220200720c */ /* 0x040fe20003f04070 */
[----:B------:R-:W-:Y:S01]  /*19f0*/  @!P5 IMAD.IADD R31, R31, 0x1, -R2 ;  /* 0x000000011f1fd824 */ /* 0x000fe200078e0a02 */
[----:B------:R-:W-:Y:S01]  /*1a00*/  ISETP.GT.U32.AND P5, PT, R2, R35, PT ;  /* 0x000000230200720c */ /* 0x000fe20003fa4070 */
[----:B------:R-:W-:Y:S02]  /*1a10*/  IMAD.MOV.U32 R15, RZ, RZ, R37 ;  /* 0x000000ffff0f7224 */ /* 0x000fe400078e0025 */
[----:B------:R-:W-:Y:S01]  /*1a20*/  @!P3 IMAD.MOV R30, RZ, RZ, -R30 ;  /* 0x000000ffff1eb224 */ /* 0x000fe200078e0a1e */
[----:B------:R-:W-:Y:S01]  /*1a30*/  ISETP.GE.AND P3, PT, R38, RZ, PT ;  /* 0x000000ff2600720c */ /* 0x000fe20003f66270 */
[----:B------:R-:W-:Y:S01]  /*1a40*/  @!P6 IMAD.IADD R32, R32, 0x1, -R2 ;  /* 0x000000012020e824 */ /* 0x000fe200078e0a02 */
[----:B------:R-:W-:Y:S01]  /*1a50*/  ISETP.GE.AND P6, PT, R39, RZ, PT ;  /* 0x000000ff2700720c */ /* 0x000fe20003fc6270 */
[----:B------:R-:W-:Y:S01]  /*1a60*/  IMAD.HI.U32 R14, R5, R15, RZ ;  /* 0x0000000f050e7227 */ /* 0x000fe200078e00ff */
[----:B------:R-:W-:-:S03]  /*1a70*/  LOP3.LUT R39, R6, 0x68, RZ, 0xfc, !PT ;  /* 0x0000006806277812 */ /* 0x000fc600078efcff */
[----:B------:R-:W-:Y:S01]  /*1a80*/  @!P2 IMAD.IADD R33, R33, 0x1, -R2 ;  /* 0x000000012121a824 */ /* 0x000fe200078e0a02 */
[----:B------:R-:W-:Y:S01]  /*1a90*/  ISETP.GE.AND P2, PT, R40, RZ, PT ;  /* 0x000000ff2800720c */ /* 0x000fe20003f46270 */
[----:B------:R-:W-:Y:S01]  /*1aa0*/  IMAD.MOV R14, RZ, RZ, -R14 ;  /* 0x000000ffff0e7224 */ /* 0x000fe200078e0a0e */
[----:B------:R-:W-:Y:S01]  /*1ab0*/  IABS R38, R39 ;  /* 0x0000002700267213 */ /* 0x000fe20000000000 */
[--C-:B------:R-:W-:Y:S01]  /*1ac0*/  @!P0 IMAD.IADD R34, R34, 0x1, -R2.reuse ;  /* 0x0000000122228824 */ /* 0x100fe200078e0a02 */
[----:B------:R-:W-:Y:S01]  /*1ad0*/  LOP3.LUT R40, R6, 0x6c, RZ, 0xfc, !PT ;  /* 0x0000006c06287812 */ /* 0x000fe200078efcff */
[----:B------:R-:W-:Y:S01]  /*1ae0*/  @!P5 IMAD.IADD R35, R35, 0x1, -R2 ;  /* 0x000000012323d824 */ /* 0x000fe200078e0a02 */
[C---:B------:R-:W-:Y:S01]  /*1af0*/  ISETP.GT.U32.AND P0, PT, R2.reuse, R33, PT ;  /* 0x000000210200720c */ /* 0x040fe20003f04070 */
[C---:B------:R-:W-:Y:S01]  /*1b00*/  IMAD R36, R2.reuse, R14, R15 ;  /* 0x0000000e02247224 */ /* 0x040fe200078e020f */
[----:B------:R-:W-:Y:S01]  /*1b10*/  IABS R37, R40 ;  /* 0x0000002800257213 */ /* 0x000fe20000000000 */
[----:B------:R-:W-:Y:S01]  /*1b20*/  @!P1 IMAD.MOV R31, RZ, RZ, -R31 ;  /* 0x000000ffff1f9224 */ /* 0x000fe200078e0a1f */
[C---:B------:R-:W-:Y:S01]  /*1b30*/  ISETP.GT.U32.AND P1, PT, R2.reuse, R34, PT ;  /* 0x000000220200720c */ /* 0x040fe20003f24070 */
[----:B------:R-:W-:Y:S01]  /*1b40*/  IMAD.HI.U32 R14, R5, R38, RZ ;  /* 0x00000026050e7227 */ /* 0x000fe200078e00ff */
[----:B------:R-:W-:-:S03]  /*1b50*/  ISETP.GT.U32.AND P5, PT, R2, R35, PT ;  /* 0x000000230200720c */ /* 0x000fc60003fa4070 */
[----:B------:R-:W-:Y:S02]  /*1b60*/  IMAD.MOV R15, RZ, RZ, -R14 ;  /* 0x000000ffff0f7224 */ /* 0x000fe400078e0a0e */
[----:B------:R-:W-:-:S04]  /*1b70*/  IMAD.HI.U32 R14, R5, R37, RZ ;  /* 0x00000025050e7227 */ /* 0x000fc800078e00ff */
[----:B------:R-:W-:Y:S01]  /*1b80*/  @!P4 IMAD.MOV R32, RZ, RZ, -R32 ;  /* 0x000000ffff20c224 */ /* 0x000fe200078e0a20 */
[C---:B------:R-:W-:Y:S01]  /*1b90*/  ISETP.GT.U32.AND P4, PT, R2.reuse, R36, PT ;  /* 0x000000240200720c */ /* 0x040fe20003f84070 */
[----:B------:R-:W-:Y:S02]  /*1ba0*/  IMAD R38, R2, R15, R38 ;  /* 0x0000000f02267224 */ /* 0x000fe400078e0226 */
[----:B------:R-:W-:Y:S02]  /*1bb0*/  IMAD.MOV R14, RZ, RZ, -R14 ;  /* 0x000000ffff0e7224 */ /* 0x000fe400078e0a0e */
[--C-:B------:R-:W-:Y:S01]  /*1bc0*/  @!P0 IMAD.IADD R33, R33, 0x1, -R2.reuse ;  /* 0x0000000121218824 */ /* 0x100fe200078e0a02 */
[----:B------:R-:W-:Y:S01]  /*1bd0*/  ISETP.GE.AND P0, PT, R41, RZ, PT ;  /* 0x000000ff2900720c */ /* 0x000fe20003f06270 */
[--C-:B------:R-:W-:Y:S01]  /*1be0*/  @!P1 IMAD.IADD R34, R34, 0x1, -R2.reuse ;  /* 0x0000000122229824 */ /* 0x100fe200078e0a02 */
[----:B------:R-:W-:Y:S01]  /*1bf0*/  LOP3.LUT R41, R6, 0x70, RZ, 0xfc, !PT ;  /* 0x0000007006297812 */ /* 0x000fe200078efcff */
[----:B------:R-:W-:Y:S01]  /*1c00*/  @!P5 IMAD.IADD R35, R35, 0x1, -R2 ;  /* 0x000000012323d824 */ /* 0x000fe200078e0a02 */
[C---:B------:R-:W-:Y:S01]  /*1c10*/  ISETP.GT.U32.AND P5, PT, R2.reuse, R38, PT ;  /* 0x000000260200720c */ /* 0x040fe20003fa4070 */
[----:B------:R-:W-:Y:S01]  /*1c20*/  IMAD R37, R2, R14, R37 ;  /* 0x0000000e02257224 */ /* 0x000fe200078e0225 */
[----:B------:R-:W-:Y:S01]  /*1c30*/  ISETP.GE.AND P1, PT, R39, RZ, PT ;  /* 0x000000ff2700720c */ /* 0x000fe20003f26270 */
[----:B------:R-:W-:Y:S01]  /*1c40*/  @!P6 IMAD.MOV R34, RZ, RZ, -R34 ;  /* 0x000000ffff22e224 */ /* 0x000fe200078e0a22 */
[----:B------:R-:W-:Y:S01]  /*1c50*/  IABS R39, R41 ;  /* 0x0000002900277213 */ /* 0x000fe20000000000 */
[----:B------:R-:W-:Y:S01]  /*1c60*/  @!P4 IMAD.IADD R36, R36, 0x1, -R2 ;  /* 0x000000012424c824 */ /* 0x000fe200078e0a02 */
[----:B------:R-:W-:Y:S01]  /*1c70*/  ISETP.GT.U32.AND P6, PT, R2, R37, PT ;  /* 0x000000250200720c */ /* 0x000fe20003fc4070 */
[----:B------:R-:W-:Y:S01]  /*1c80*/  @!P2 IMAD.MOV R35, RZ, RZ, -R35 ;  /* 0x000000ffff23a224 */ /* 0x000fe200078e0a23 */
[----:B------:R-:W-:Y:S01]  /*1c90*/  ISETP.GE.AND P4, PT, R40, RZ, PT ;  /* 0x000000ff2800720c */ /* 0x000fe20003f86270 */
[----:B------:R-:W-:Y:S01]  /*1ca0*/  IMAD.HI.U32 R14, R5, R39, RZ ;  /* 0x00000027050e7227 */ /* 0x000fe200078e00ff */
[----:B------:R-:W-:-:S02]  /*1cb0*/  IABS R40, R44 ;  /* 0x0000002c00287213 */ /* 0x000fc40000000000 */
[----:B------:R-:W-:Y:S01]  /*1cc0*/  ISETP.GE.AND P2, PT, R41, RZ, PT ;  /* 0x000000ff2900720c */ /* 0x000fe20003f46270 */
[----:B------:R-:W-:Y:S01]  /*1cd0*/  @!P5 IMAD.IADD R38, R38, 0x1, -R2 ;  /* 0x000000012626d824 */ /* 0x000fe200078e0a02 */
[----:B------:R-:W-:Y:S01]  /*1ce0*/  ISETP.GT.U32.AND P5, PT, R2, R36, PT ;  /* 0x000000240200720c */ /* 0x000fe20003fa4070 */
[----:B------:R-:W-:Y:S02]  /*1cf0*/  IMAD.MOV R14, RZ, RZ, -R14 ;  /* 0x000000ffff0e7224 */ /* 0x000fe400078e0a0e */
[----:B------:R-:W-:-:S04]  /*1d00*/  IMAD.HI.U32 R15, R5, R42, RZ ;  /* 0x0000002a050f7227 */ /* 0x000fc800078e00ff */
[----:B------:R-:W-:Y:S02]  /*1d10*/  @!P6 IMAD.IADD R37, R37, 0x1, -R2 ;  /* 0x000000012525e824 */ /* 0x000fe400078e0a02 */
[C---:B------:R-:W-:Y:S02]  /*1d20*/  IMAD R39, R2.reuse, R14, R39 ;  /* 0x0000000e02277224 */ /* 0x040fe400078e0227 */
[----:B------:R-:W-:Y:S01]  /*1d30*/  IMAD.HI.U32 R14, R5, R40, RZ ;  /* 0x00000028050e7227 */ /* 0x000fe200078e00ff */
[----:B------:R-:W-:-:S03]  /*1d40*/  ISETP.GT.U32.AND P6, PT, R2, R37, PT ;  /* 0x000000250200720c */ /* 0x000fc60003fc4070 */
[----:B------:R-:W-:Y:S02]  /*1d50*/  IMAD.MOV R41, RZ, RZ, -R14 ;  /* 0x000000ffff297224 */ /* 0x000fe400078e0a0e */
[----:B------:R-:W-:Y:S01]  /*1d60*/  @!P5 IMAD.IADD R36, R36, 0x1, -R2 ;  /* 0x000000012424d824 */ /* 0x000fe200078e0a02 */
[----:B------:R-:W-:Y:S01]  /*1d70*/  ISETP.GT.U32.AND P5, PT, R2, R39, PT ;  /* 0x000000270200720c */ /* 0x000fe20003fa4070 */
[----:B------:R-:W-:-:S04]  /*1d80*/  IMAD.HI.U32 R14, R5, R43, RZ ;  /* 0x0000002b050e7227 */ /* 0x000fc800078e00ff */
[----:B------:R-:W-:Y:S02]  /*1d90*/  IMAD.MOV R15, RZ, RZ, -R15 ;  /* 0x000000ffff0f7224 */ /* 0x000fe400078e0a0f */
[C---:B------:R-:W-:Y:S02]  /*1da0*/  IMAD R40, R2.reuse, R41, R40 ;  /* 0x0000002902287224 */ /* 0x040fe400078e0228 */
[----:B------:R-:W-:Y:S02]  /*1db0*/  IMAD.MOV R14, RZ, RZ, -R14 ;  /* 0x000000ffff0e7224 */ /* 0x000fe400078e0a0e */
[C---:B------:R-:W-:Y:S01]  /*1dc0*/  IMAD R41, R2.reuse, R15, R42 ;  /* 0x0000000f02297224 */ /* 0x040fe200078e022a */
[----:B------:R-:W-:Y:S01]  /*1dd0*/  IABS R15, R47 ;  /* 0x0000002f000f7213 */ /* 0x000fe20000000000 */
[----:B------:R-:W-:Y:S01]  /*1de0*/  @!P0 IMAD.MOV R36, RZ, RZ, -R36 ;  /* 0x000000ffff248224 */ /* 0x000fe200078e0a24 */
[C---:B------:R-:W-:Y:S01]  /*1df0*/  ISETP.GT.U32.AND P0, PT, R2.reuse, R40, PT ;  /* 0x000000280200720c */ /* 0x040fe20003f04070 */
[----:B------:R-:W-:Y:S01]  /*1e00*/  @!P3 IMAD.MOV R33, RZ, RZ, -R33 ;  /* 0x000000ffff21b224 */ /* 0x000fe200078e0a21 */
[C---:B------:R-:W-:Y:S01]  /*1e10*/  ISETP.GT.U32.AND P3, PT, R2.reuse, R38, PT ;  /* 0x000000260200720c */ /* 0x040fe20003f64070 */
[----:B------:R-:W-:-:S02]  /*1e20*/  IMAD R42, R2, R14, R43 ;  /* 0x0000000e022a7224 */ /* 0x000fc400078e022b */
[----:B------:R-:W-:Y:S01]  /*1e30*/  @!P6 IMAD.IADD R37, R37, 0x1, -R2 ;  /* 0x000000012525e824 */ /* 0x000fe200078e0a02 */
[C---:B------:R-:W-:Y:S01]  /*1e40*/  ISETP.GT.U32.AND P6, PT, R2.reuse, R41, PT ;  /* 0x000000290200720c */ /* 0x040fe20003fc4070 */
[----:B------:R-:W-:Y:S02]  /*1e50*/  IMAD.MOV.U32 R43, RZ, RZ, R15 ;  /* 0x000000ffff2b7224 */ /* 0x000fe400078e000f */
[----:B------:R-:W-:Y:S01]  /*1e60*/  @!P4 IMAD.MOV R37, RZ, RZ, -R37 ;  /* 0x000000ffff25c224 */ /* 0x000fe200078e0a25 */
[----:B------:R-:W-:Y:S01]  /*1e70*/  ISETP.GT.U32.AND P4, PT, R2, R42, PT ;  /* 0x0000002a0200720c */ /* 0x000fe20003f84070 */
[----:B------:R-:W-:-:S04]  /*1e80*/  IMAD.HI.U32 R14, R5, R43, RZ ;  /* 0x0000002b050e7227 */ /* 0x000fc800078e00ff */
[--C-:B------:R-:W-:Y:S01]  /*1e90*/  @!P0 IMAD.IADD R40, R40, 0x1, -R2.reuse ;  /* 0x0000000128288824 */ /* 0x100fe200078e0a02 */
[----:B------:R-:W-:Y:S01]  /*1ea0*/  ISETP.GE.AND P0, PT, R47, RZ, PT ;  /* 0x000000ff2f00720c */ /* 0x000fe20003f06270 */
[--C-:B------:R-:W-:Y:S01]  /*1eb0*/  @!P3 IMAD.IADD R38, R38, 0x1, -R2.reuse ;  /* 0x000000012626b824 */ /* 0x100fe200078e0a02 */
[----:B------:R-:W-:Y:S01]  /*1ec0*/  ISETP.GE.AND P3, PT, R44, RZ, PT ;  /* 0x000000ff2c00720c */ /* 0x000fe20003f66270 */
[----:B------:R-:W-:Y:S01]  /*1ed0*/  @!P6 IMAD.IADD R41, R41, 0x1, -R2 ;  /* 0x000000012929e824 */ /* 0x000fe200078e0a02 */
[----:B------:R-:W-:Y:S01]  /*1ee0*/  IABS R44, R49 ;  /* 0x00000031002c7213 */ /* 0x000fe20000000000 */
[----:B------:R-:W-:Y:S01]  /*1ef0*/  IMAD.MOV R14, RZ, RZ, -R14 ;  /* 0x000000ffff0e7224 */ /* 0x000fe200078e0a0e */
[----:B------:R-:W-:Y:S01]  /*1f00*/  ISETP.GT.U32.AND P6, PT, R2, R40, PT ;  /* 0x000000280200720c */ /* 0x000fe20003fc4070 */
[----:B------:R-:W-:Y:S01]  /*1f10*/  @!P4 IMAD.IADD R42, R42, 0x1, -R2 ;  /* 0x000000012a2ac824 */ /* 0x000fe200078e0a02 */
[C---:B------:R-:W-:Y:S01]  /*1f20*/  ISETP.GT.U32.AND P4, PT, R2.reuse, R41, PT ;  /* 0x000000290200720c */ /* 0x040fe20003f84070 */
[----:B------:R-:W-:Y:S01]  /*1f30*/  IMAD R43, R2, R14, R43 ;  /* 0x0000000e022b7224 */ /* 0x000fe200078e022b */
[----:B------:R-:W-:Y:S01]  /*1f40*/  LOP3.LUT R47, R6, 0x88, RZ, 0xfc, !PT ;  /* 0x00000088062f7812 */ /* 0x000fe200078efcff */
[----:B------:R-:W-:-:S04]  /*1f50*/  IMAD.HI.U32 R14, R5, R44, RZ ;  /* 0x0000002c050e7227 */ /* 0x000fc800078e00ff */
[----:B------:R-:W-:Y:S02]  /*1f60*/  @!P5 IMAD.IADD R39, R39, 0x1, -R2 ;  /* 0x000000012727d824 */ /* 0x000fe400078e0a02 */
[----:B------:R-:W-:Y:S02]  /*1f70*/  IMAD.MOV R15, RZ, RZ, -R14 ;  /* 0x000000ffff0f7224 */ /* 0x000fe400078e0a0e */
[----:B------:R-:W-:Y:S01]  /*1f80*/  @!P6 IMAD.IADD R40, R40, 0x1, -R2 ;  /* 0x000000012828e824 */ /* 0x000fe200078e0a02 */
[C---:B------:R-:W-:Y:S01]  /*1f90*/  ISETP.GT.U32.AND P5, PT, R2.reuse, R39, PT ;  /* 0x000000270200720c */ /* 0x040fe20003fa4070 */
[C---:B------:R-:W-:Y:S01]  /*1fa0*/  IMAD R44, R2.reuse, R15, R44 ;  /* 0x0000000f022c7224 */ /* 0x040fe200078e022c */
[C---:B------:R-:W-:Y:S01]  /*1fb0*/  ISETP.GT.U32.AND P6, PT, R2.reuse, R43, PT ;  /* 0x0000002b0200720c */ /* 0x040fe20003fc4070 */
[----:B------:R-:W-:Y:S02]  /*1fc0*/  @!P4 IMAD.IADD R41, R41, 0x1, -R2 ;  /* 0x000000012929c824 */ /* 0x000fe400078e0a02 */
[----:B------:R-:W-:Y:S01]  /*1fd0*/  @!P1 IMAD.MOV R38, RZ, RZ, -R38 ;  /* 0x000000ffff269224 */ /* 0x000fe200078e0a26 */
[----:B------:R-:W-:Y:S01]  /*1fe0*/  ISETP.GT.U32.AND P4, PT, R2, R44, PT ;  /* 0x0000002c0200720c */ /* 0x000fe20003f84070 */
[----:B------:R-:W-:Y:S01]  /*1ff0*/  @!P3 IMAD.MOV R40, RZ, RZ, -R40 ;  /* 0x000000ffff28b224 */ /* 0x000fe200078e0a28 */
[----:B------:R-:W-:-:S02]  /*2000*/  ISETP.GE.AND P1, PT, R45, RZ, PT ;  /* 0x000000ff2d00720c */ /* 0x000fc40003f26270 */
[----:B------:R-:W-:-:S03]  /*2010*/  IABS R45, R47 ;  /* 0x0000002f002d7213 */ /* 0x000fc60000000000 */
[----:B------:R-:W-:Y:S01]  /*2020*/  @!P5 IMAD.IADD R39, R39, 0x1, -R2 ;  /* 0x000000012727d824 */ /* 0x000fe200078e0a02 */
[----:B------:R-:W-:Y:S01]  /*2030*/  ISETP.GE.AND P5, PT, R46, RZ, PT ;  /* 0x000000ff2e00720c */ /* 0x000fe20003fa6270 */
[----:B------:R-:W-:Y:S01]  /*2040*/  IMAD.HI.U32 R14, R5, R45, RZ ;  /* 0x0000002d050e7227 */ /* 0x000fe200078e00ff */
[----:B------:R-:W-:-:S03]  /*2050*/  IABS R46, R50 ;  /* 0x00000032002e7213 */ /* 0x000fc60000000000 */
[----:B------:R-:W-:Y:S01]  /*2060*/  @!P6 IMAD.IADD R43, R43, 0x1, -R2 ;  /* 0x000000012b2be824 */ /* 0x000fe200078e0a02 */
[----:B------:R-:W-:Y:S01]  /*2070*/  ISETP.GE.AND P6, PT, R47, RZ, PT ;  /* 0x000000ff2f00720c */ /* 0x000fe20003fc6270 */
[----:B------:R-:W-:Y:S02]  /*2080*/  IMAD.MOV R15, RZ, RZ, -R14 ;  /* 0x000000ffff0f7224 */ /* 0x000fe400078e0a0e */
[----:B------:R-:W-:Y:S01]  /*2090*/  @!P4 IMAD.IADD R44, R44, 0x1, -R2 ;  /* 0x000000012c2cc824 */ /* 0x000fe200078e0a02 */
[----:B------:R-:W-:Y:S01]  /*20a0*/  ISETP.GT.U32.AND P3, PT, R2, R43, PT ;  /* 0x0000002b0200720c */ /* 0x000fe20003f64070 */
[----:B------:R-:W-:-:S03]  /*20b0*/  IMAD.HI.U32 R14, R5, R46, RZ ;  /* 0x0000002e050e7227 */ /* 0x000fc600078e00ff */
[C---:B------:R-:W-:Y:S01]  /*20c0*/  ISETP.GT.U32.AND P4, PT, R2.reuse, R44, PT ;  /* 0x0000002c0200720c */ /* 0x040fe20003f84070 */
[----:B------:R-:W-:Y:S02]  /*20d0*/  IMAD R45, R2, R15, R45 ;  /* 0x0000000f022d7224 */ /* 0x000fe400078e022d */
[----:B------:R-:W-:-:S04]  /*20e0*/  IMAD.HI.U32 R15, R5, R48, RZ ;  /* 0x00000030050f7227 */ /* 0x000fc800078e00ff */
[----:B------:R-:W-:Y:S02]  /*20f0*/  IMAD.MOV R47, RZ, RZ, -R14 ;  /* 0x000000ffff2f7224 */ /* 0x000fe400078e0a0e */
[----:B------:R-:W-:Y:S01]  /*2100*/  @!P1 IMAD.MOV R41, RZ, RZ, -R41 ;  /* 0x000000ffff299224 */ /* 0x000fe200078e0a29 */
[C---:B------:R-:W-:Y:S01]  /*2110*/  ISETP.GT.U32.AND P1, PT, R2.reuse, R45, PT ;  /* 0x0000002d0200720c */ /* 0x040fe20003f24070 */
[----:B------:R-:W-:Y:S02]  /*2120*/  IMAD.MOV R15, RZ, RZ, -R15 ;  /* 0x000000ffff0f7224 */ /* 0x000fe400078e0a0f */
[C---:B------:R-:W-:Y:S02]  /*2130*/  IMAD R46, R2.reuse, R47, R46 ;  /* 0x0000002f022e7224 */ /* 0x040fe400078e022e */
[----:B------:R-:W-:Y:S01]  /*2140*/  @!P2 IMAD.MOV R39, RZ, RZ, -R39 ;  /* 0x000000ffff27a224 */ /* 0x000fe200078e0a27 */
[C---:B------:R-:W-:Y:S01]  /*2150*/  ISETP.GT.U32.AND P2, PT, R2.reuse, R42, PT ;  /* 0x0000002a0200720c */ /* 0x040fe20003f44070 */
[----:B------:R-:W-:Y:S01]  /*2160*/  IMAD R47, R2, R15, R48 ;  /* 0x0000000f022f7224 */ /* 0x000fe200078e0230 */
[----:B------:R-:W-:Y:S01]  /*2170*/  LOP3.LUT R15, R6, 0x94, RZ, 0xfc, !PT ;  /* 0x00000094060f7812 */ /* 0x000fe200078efcff */
[--C-:B------:R-:W-:Y:S01]  /*2180*/  @!P3 IMAD.IADD R43, R43, 0x1, -R2.reuse ;  /* 0x000000012b2bb824 */ /* 0x100fe200078e0a02 */
[----:B------:R-:W-:Y:S01]  /*2190*/  ISETP.GT.U32.AND P3, PT, R2, R46, PT ;  /* 0x0000002e0200720c */ /* 0x000fe20003f64070 */
[--C-:B------:R-:W-:Y:S01]  /*21a0*/  @!P4 IMAD.IADD R44, R44, 0x1, -R2.reuse ;  /* 0x000000012c2cc824 */ /* 0x100fe200078e0a02 */
[----:B------:R-:W-:Y:S01]  /*21b0*/  ISETP.GT.U32.AND P4, PT, R2, R47, PT ;  /* 0x0000002f0200720c */ /* 0x000fe20003f84070 */
[----:B------:R-:W-:Y:S01]  /*21c0*/  @!P1 IMAD.IADD R45, R45, 0x1, -R2 ;  /* 0x000000012d2d9824 */ /* 0x000fe200078e0a02 */
[----:B------:R-:W-:Y:S01]  /*21d0*/  IABS R48, R15 ;  /* 0x0000000f00307213 */ /* 0x000fe20000000000 */
[----:B------:R-:W-:Y:S01]  /*21e0*/  @!P0 IMAD.MOV R43, RZ, RZ, -R43 ;  /* 0x000000ffff2b8224 */ /* 0x000fe200078e0a2b */
[----:B------:R-:W-:-:S02]  /*21f0*/  ISETP.GE.AND P0, PT, R51, RZ, PT ;  /* 0x000000ff3300720c */ /* 0x000fc40003f06270 */
[----:B------:R-:W-:Y:S01]  /*2200*/  ISETP.GT.U32.AND P1, PT, R2, R45, PT ;  /* 0x0000002d0200720c */ /* 0x000fe20003f24070 */
[----:B------:R-:W-:Y:S01]  /*2210*/  @!P2 IMAD.IADD R42, R42, 0x1, -R2 ;  /* 0x000000012a2aa824 */ /* 0x000fe200078e0a02 */
[----:B------:R-:W-:Y:S01]  /*2220*/  ISETP.GE.AND P2, PT, R49, RZ, PT ;  /* 0x000000ff3100720c */ /* 0x000fe20003f46270 */
[----:B------:R-:W-:-:S04]  /*2230*/  IMAD.HI.U32 R14, R5, R48, RZ ;  /* 0x00000030050e7227 */ /* 0x000fc800078e00ff */
[----:B------:R-:W-:Y:S01]  /*2240*/  @!P3 IMAD.IADD R46, R46, 0x1, -R2 ;  /* 0x000000012e2eb824 */ /* 0x000fe200078e0a02 */
[----:B------:R-:W-:Y:S01]  /*2250*/  ISETP.GE.AND P3, PT, R15, RZ, PT ;  /* 0x000000ff0f00720c */ /* 0x000fe20003f66270 */
[----:B------:R-:W-:Y:S01]  /*2260*/  @!P5 IMAD.MOV R42, RZ, RZ, -R42 ;  /* 0x000000ffff2ad224 */ /* 0x000fe200078e0a2a */
[----:B------:R-:W-:Y:S01]  /*2270*/  ISETP.GE.AND P5, PT, R50, RZ, PT ;  /* 0x000000ff3200720c */ /* 0x000fe20003fa6270 */
[----:B------:R-:W-:Y:S01]  /*2280*/  @!P4 IMAD.IADD R47, R47, 0x1, -R2 ;  /* 0x000000012f2fc824 */ /* 0x000fe200078e0a02 */
[----:B------:R-:W-:Y:S01]  /*2290*/  IABS R50, R52 ;  /* 0x0000003400327213 */ /* 0x000fe20000000000 */
[----:B------:R-:W-:Y:S01]  /*22a0*/  IMAD.MOV R49, RZ, RZ, -R14 ;  /* 0x000000ffff317224 */ /* 0x000fe200078e0a0e */
[----:B------:R-:W-:Y:S01]  /*22b0*/  ISETP.GT.U32.AND P4, PT, R2, R46, PT ;  /* 0x0000002e0200720c */ /* 0x000fe20003f84070 */
[----:B------:R-:W-:Y:S01]  /*22c0*/  @!P1 IMAD.IADD R45, R45, 0x1, -R2 ;  /* 0x000000012d2d9824 */ /* 0x000fe200078e0a02 */
[----:B------:R-:W-:Y:S01]  /*22d0*/  LOP3.LUT R14, R6, 0x9c, RZ, 0xfc, !PT ;  /* 0x0000009c060e7812 */ /* 0x000fe200078efcff */
[----:B------:R-:W-:Y:S01]  /*22e0*/  IMAD.HI.U32 R15, R5, R50, RZ ;  /* 0x00000032050f7227 */ /* 0x000fe200078e00ff */
[----:B------:R-:W-:-:S03]  /*22f0*/  ISETP.GE.AND P1, PT, R52, RZ, PT ;  /* 0x000000ff3400720c */ /* 0x000fc60003f26270 */
[----:B------:R-:W-:Y:S01]  /*2300*/  IMAD R48, R2, R49, R48 ;  /* 0x0000003102307224 */ /* 0x000fe200078e0230 */
[----:B------:R-:W-:Y:S01]  /*2310*/  LOP3.LUT R49, R6, 0xa0, RZ, 0xfc, !PT ;  /* 0x000000a006317812 */ /* 0x000fe200078efcff */
[----:B------:R-:W-:Y:S02]  /*2320*/  IMAD.MOV R15, RZ, RZ, -R15 ;  /* 0x000000ffff0f7224 */ /* 0x000fe400078e0a0f */
[----:B------:R-:W-:Y:S01]  /*2330*/  @!P6 IMAD.MOV R45, RZ, RZ, -R45 ;  /* 0x000000ffff2de224 */ /* 0x000fe200078e0a2d */
[C---:B------:R-:W-:Y:S01]  /*2340*/  ISETP.GT.U32.AND P6, PT, R2.reuse, R48, PT ;  /* 0x000000300200720c */ /* 0x040fe20003fc4070 */
[----:B------:R-:W-:Y:S01]  /*2350*/  IMAD R15, R2, R15, R50 ;  /* 0x0000000f020f7224 */ /* 0x000fe200078e0232 */
[----:B------:R-:W-:Y:S01]  /*2360*/  IABS R50, R14 ;  /* 0x0000000e00327213 */ /* 0x000fe20000000000 */
[----:B------:R-:W-:Y:S01]  /*2370*/  @!P4 IMAD.IADD R46, R46, 0x1, -R2 ;  /* 0x000000012e2ec824 */ /* 0x000fe200078e0a02 */
[----:B------:R-:W-:Y:S01]  /*2380*/  IABS R52, R49 ;  /* 0x0000003100347213 */ /* 0x000fe20000000000 */
[----:B------:R-:W-:Y:S01]  /*2390*/  @!P2 IMAD.MOV R44, RZ, RZ, -R44 ;  /* 0x000000ffff2ca224 */ /* 0x000fe200078e0a2c */
[C---:B------:R-:W-:Y:S01]  /*23a0*/  ISETP.GT.U32.AND P2, PT, R2.reuse, R47, PT ;  /* 0x0000002f0200720c */ /* 0x040fe20003f44070 */
[----:B------:R-:W-:Y:S01]  /*23b0*/  @!P5 IMAD.MOV R46, RZ, RZ, -R46 ;  /* 0x000000ffff2ed224 */ /* 0x000fe200078e0a2e */
[----:B------:R-:W-:-:S02]  /*23c0*/  ISETP.GT.U32.AND P5, PT, R2, R15, PT ;  /* 0x0000000f0200720c */ /* 0x000fc40003fa4070 */
[----:B------:R-:W-:Y:S01]  /*23d0*/  ISETP.GE.AND P4, PT, R14, RZ, PT ;  /* 0x000000ff0e00720c */ /* 0x000fe20003f86270 */
[----:B------:R-:W-:-:S04]  /*23e0*/  IMAD.HI.U32 R14, R5, R50, RZ ;  /* 0x00000032050e7227 */ /* 0x000fc800078e00ff */
[----:B------:R-:W-:Y:S02]  /*23f0*/  @!P6 IMAD.IADD R48, R48, 0x1, -R2 ;  /* 0x000000013030e824 */ /* 0x000fe400078e0a02 */
[----:B------:R-:W-:Y:S02]  /*2400*/  IMAD.MOV R51, RZ, RZ, -R14 ;  /* 0x000000ffff337224 */ /* 0x000fe400078e0a0e */
[--C-:B------:R-:W-:Y:S01]  /*2410*/  @!P2 IMAD.IADD R47, R47, 0x1, -R2.reuse ;  /* 0x000000012f2fa824 */ /* 0x100fe200078e0a02 */
[----:B------:R-:W-:Y:S01]  /*2420*/  ISETP.GT.U32.AND P6, PT, R2, R48, PT ;  /* 0x000000300200720c */ /* 0x000fe20003fc4070 */
[----:B------:R-:W-:Y:S01]  /*2430*/  @!P5 IMAD.IADD R15, R15, 0x1, -R2 ;  /* 0x000000010f0fd824 */ /* 0x000fe200078e0a02 */
[----:B------:R-:W-:Y:S01]  /*2440*/  ISETP.GE.AND P2, PT, R49, RZ, PT ;  /* 0x000000ff3100720c */ /* 0x000fe20003f46270 */
[----:B------:R-:W-:-:S03]  /*2450*/  IMAD.HI.U32 R49, R5, R52, RZ ;  /* 0x0000003405317227 */ /* 0x000fc600078e00ff */
[C---:B------:R-:W-:Y:S01]  /*2460*/  ISETP.GT.U32.AND P5, PT, R2.reuse, R15, PT ;  /* 0x0000000f0200720c */ /* 0x040fe20003fa4070 */
[----:B------:R-:W-:Y:S02]  /*2470*/  IMAD.MOV R53, RZ, RZ, -R49 ;  /* 0x000000ffff357224 */ /* 0x000fe400078e0a31 */
[C---:B------:R-:W-:Y:S02]  /*2480*/  IMAD R49, R2.reuse, R51, R50 ;  /* 0x0000003302317224 */ /* 0x040fe400078e0232 */
[----:B------:R-:W-:Y:S02]  /*2490*/  IMAD R51, R2, R53, R52 ;  /* 0x0000003502337224 */ /* 0x000fe400078e0234 */
[----:B------:R-:W-:Y:S01]  /*24a0*/  @!P6 IMAD.IADD R48, R48, 0x1, -R2 ;  /* 0x000000013030e824 */ /* 0x000fe200078e0a02 */
[----:B------:R-:W-:Y:S01]  /*24b0*/  ISETP.GT.U32.AND P6, PT, R2, R49, PT ;  /* 0x000000310200720c */ /* 0x000fe20003fc4070 */
[----:B------:R-:W-:-:S04]  /*24c0*/  IMAD.HI.U32 R50, R5, R55, RZ ;  /* 0x0000003705327227 */ /* 0x000fc800078e00ff */
[----:B------:R-:W-:Y:S01]  /*24d0*/  @!P3 IMAD.MOV R48, RZ, RZ, -R48 ;  /* 0x000000ffff30b224 */ /* 0x000fe200078e0a30 */
[C---:B------:R-:W-:Y:S01]  /*24e0*/  ISETP.GT.U32.AND P3, PT, R2.reuse, R51, PT ;  /* 0x000000330200720c */ /* 0x040fe20003f64070 */
[----:B------:R-:W-:Y:S02]  /*24f0*/  IMAD.MOV R50, RZ, RZ, -R50 ;  /* 0x000000ffff327224 */ /* 0x000fe400078e0a32 */
[----:B------:R-:W-:Y:S02]  /*2500*/  @!P5 IMAD.IADD R15, R15, 0x1, -R2 ;  /* 0x000000010f0fd824 */ /* 0x000fe400078e0a02 */
[----:B------:R-:W-:Y:S02]  /*2510*/  IMAD R55, R2, R50, R55 ;  /* 0x0000003202377224 */ /* 0x000fe400078e0237 */
[----:B------:R-:W-:Y:S02]  /*2520*/  IMAD.MOV.U32 R50, RZ, RZ, R15 ;  /* 0x000000ffff327224 */ /* 0x000fe400078e000f */
[----:B------:R-:W-:Y:S01]  /*2530*/  @!P0 IMAD.MOV R47, RZ, RZ, -R47 ;  /* 0x000000ffff2f8224 */ /* 0x000fe200078e0a2f */
[----:B------:R-:W-:Y:S01]  /*2540*/  ISETP.GE.AND P0, PT, R56, RZ, PT ;  /* 0x000000ff3800720c */ /* 0x000fe20003f06270 */
[----:B------:R-:W-:Y:S01]  /*2550*/  @!P1 IMAD.MOV R50, RZ, RZ, -R50 ;  /* 0x000000ffff329224 */ /* 0x000fe200078e0a32 */
[----:B------:R-:W-:Y:S01]  /*2560*/  LOP3.LUT R56, R6, 0xac, RZ, 0xfc, !PT ;  /* 0x000000ac06387812 */ /* 0x000fe200078efcff */
[----:B------:R-:W-:Y:S01]  /*2570*/  IMAD.HI.U32 R14, R5, R54, RZ ;  /* 0x00000036050e7227 */ /* 0x000fe200078e00ff */
[----:B------:R-:W-:-:S02]  /*2580*/  ISETP.GT.U32.AND P1, PT, R2, R55, PT ;  /* 0x000000370200720c */ /* 0x000fc40003f24070 */
[----:B------:R-:W-:Y:S01]  /*2590*/  IABS R52, R56 ;  /* 0x0000003800347213 */ /* 0x000fe20000000000 */
[----:B------:R-:W-:Y:S02]  /*25a0*/  @!P3 IMAD.IADD R51, R51, 0x1, -R2 ;  /* 0x000000013333b824 */ /* 0x000fe400078e0a02 */
[----:B------:R-:W-:Y:S02]  /*25b0*/  IMAD.MOV R53, RZ, RZ, -R14 ;  /* 0x000000ffff357224 */ /* 0x000fe400078e0a0e */
[----:B------:R-:W-:Y:S01]  /*25c0*/  IMAD.HI.U32 R14, R5, R52, RZ ;  /* 0x00000034050e7227 */ /* 0x000fe200078e00ff */
[----:B------:R-:W-:-:S03]  /*25d0*/  ISETP.GT.U32.AND P3, PT, R2, R51, PT ;  /* 0x000000330200720c */ /* 0x000fc60003f64070 */
[----:B------:R-:W-:Y:S01]  /*25e0*/  IMAD R53, R2, R53, R54 ;  /* 0x0000003502357224 */ /* 0x000fe200078e0236 */
[----:B------:R-:W-:Y:S01]  /*25f0*/  LOP3.LUT R54, R6, 0xb0, RZ, 0xfc, !PT ;  /* 0x000000b006367812 */ /* 0x000fe200078efcff */
[----:B------:R-:W-:Y:S02]  /*2600*/  IMAD.MOV R15, RZ, RZ, -R14 ;  /* 0x000000ffff0f7224 */ /* 0x000fe400078e0a0e */
[----:B------:R-:W-:Y:S01]  /*2610*/  @!P1 IMAD.IADD R55, R55, 0x1, -R2 ;  /* 0x0000000137379824 */ /* 0x000fe200078e0a02 */
[----:B------:R-:W-:Y:S01]  /*2620*/  IABS R57, R54 ;  /* 0x0000003600397213 */ /* 0x000fe20000000000 */
[C---:B------:R-:W-:Y:S01]  /*2630*/  IMAD R15, R2.reuse, R15, R52 ;  /* 0x0000000f020f7224 */ /* 0x040fe200078e0234 */
[C---:B------:R-:W-:Y:S01]  /*2640*/  ISETP.GT.U32.AND P5, PT, R2.reuse, R53, PT ;  /* 0x000000350200720c */ /* 0x040fe20003fa4070 */
[----:B------:R-:W-:Y:S01]  /*2650*/  @!P6 IMAD.IADD R49, R49, 0x1, -R2 ;  /* 0x000000013131e824 */ /* 0x000fe200078e0a02 */
[----:B------:R-:W-:Y:S01]  /*2660*/  ISETP.GT.U32.AND P1, PT, R2, R55, PT ;  /* 0x000000370200720c */ /* 0x000fe20003f24070 */
[----:B------:R-:W-:-:S03]  /*2670*/  IMAD.HI.U32 R14, R5, R57, RZ ;  /* 0x00000039050e7227 */ /* 0x000fc600078e00ff */
[C---:B------:R-:W-:Y:S01]  /*2680*/  ISETP.GT.U32.AND P6, PT, R2.reuse, R49, PT ;  /* 0x000000310200720c */ /* 0x040fe20003fc4070 */
[----:B------:R-:W-:Y:S01]  /*2690*/  @!P3 IMAD.IADD R51, R51, 0x1, -R2 ;  /* 0x000000013333b824 */ /* 0x000fe200078e0a02 */
[----:B------:R-:W-:Y:S01]  /*26a0*/  ISETP.GT.U32.AND P3, PT, R2, R15, PT ;  /* 0x0000000f0200720c */ /* 0x000fe20003f64070 */
[----:B------:R-:W-:Y:S02]  /*26b0*/  IMAD.MOV R14, RZ, RZ, -R14 ;  /* 0x000000ffff0e7224 */ /* 0x000fe400078e0a0e */
[----:B------:R-:W-:-:S04]  /*26c0*/  IMAD.HI.U32 R52, R5, R59, RZ ;  /* 0x0000003b05347227 */ /* 0x000fc800078e00ff */
[----:B------:R-:W-:Y:S01]  /*26d0*/  IMAD R57, R2, R14, R57 ;  /* 0x0000000e02397224 */ /* 0x000fe200078e0239 */
[----:B------:R-:W-:Y:S01]  /*26e0*/  LOP3.LUT R14, R6, 0xb8, RZ, 0xfc, !PT ;  /* 0x000000b8060e7812 */ /* 0x000fe200078efcff */
[--C-:B------:R-:W-:Y:S02]  /*26f0*/  @!P5 IMAD.IADD R53, R53, 0x1, -R2.reuse ;  /* 0x000000013535d824 */ /* 0x100fe400078e0a02 */
[--C-:B------:R-:W-:Y:S01]  /*2700*/  @!P1 IMAD.IADD R55, R55, 0x1, -R2.reuse ;  /* 0x0000000137379824 */ /* 0x100fe200078e0a02 */
[C---:B------:R-:W-:Y:S01]  /*2710*/  ISETP.GT.U32.AND P1, PT, R2.reuse, R57, PT ;  /* 0x000000390200720c */ /* 0x040fe20003f24070 */
[--C-:B------:R-:W-:Y:S01]  /*2720*/  @!P3 IMAD.IADD R15, R15, 0x1, -R2.reuse ;  /* 0x000000010f0fb824 */ /* 0x100fe200078e0a02 */
[----:B------:R-:W-:Y:S01]  /*2730*/  ISETP.GT.U32.AND P5, PT, R2, R53, PT ;  /* 0x000000350200720c */ /* 0x000fe20003fa4070 */
[----:B------:R-:W-:Y:S01]  /*2740*/  @!P6 IMAD.IADD R49, R49, 0x1, -R2 ;  /* 0x000000013131e824 */ /* 0x000fe200078e0a02 */
[----:B------:R-:W-:Y:S01]  /*2750*/  ISETP.GE.AND P6, PT, R58, RZ, PT ;  /* 0x000000ff3a00720c */ /* 0x000fe20003fc6270 */
[----:B------:R-:W-:Y:S01]  /*2760*/  IMAD.MOV R52, RZ, RZ, -R52 ;  /* 0x000000ffff347224 */ /* 0x000fe200078e0a34 */
[C---:B------:R-:W-:Y:S01]  /*2770*/  ISETP.GT.U32.AND P3, PT, R2.reuse, R15, PT ;  /* 0x0000000f0200720c */ /* 0x040fe20003f64070 */
[----:B------:R-:W-:Y:S01]  /*2780*/  @!P2 IMAD.MOV R51, RZ, RZ, -R51 ;  /* 0x000000ffff33a224 */ /* 0x000fe200078e0a33 */
[----:B------:R-:W-:Y:S01]  /*2790*/  IABS R58, R14 ;  /* 0x0000000e003a7213 */ /* 0x000fe20000000000 */
[----:B------:R-:W-:Y:S01]  /*27a0*/  IMAD R59, R2, R52, R59 ;  /* 0x00000034023b7224 */ /* 0x000fe200078e023b */
[----:B------:R-:W-:Y:S01]  /*27b0*/  LOP3.LUT R52, R6, 0xbc, RZ, 0xfc, !PT ;  /* 0x000000bc06347812 */ /* 0x000fe200078efcff */
[----:B------:R-:W-:Y:S01]  /*27c0*/  @!P4 IMAD.MOV R49, RZ, RZ, -R49 ;  /* 0x000000ffff31c224 */ /* 0x000fe200078e0a31 */
[----:B------:R-:W-:Y:S01]  /*27d0*/  ISETP.GE.AND P2, PT, R54, RZ, PT ;  /* 0x000000ff3600720c */ /* 0x000fe20003f46270 */
[--C-:B------:R-:W-:Y:S01]  /*27e0*/  @!P1 IMAD.IADD R57, R57, 0x1, -R2.reuse ;  /* 0x0000000139399824 */ /* 0x100fe200078e0a02 */
[----:B------:R-:W-:Y:S01]  /*27f0*/  ISETP.GE.AND P4, PT, R56, RZ, PT ;  /* 0x000000ff3800720c */ /* 0x000fe20003f86270 */
[--C-:B------:R-:W-:Y:S01]  /*2800*/  @!P5 IMAD.IADD R53, R53, 0x1, -R2.reuse ;  /* 0x000000013535d824 */ /* 0x100fe200078e0a02 */
[----:B------:R-:W-:Y:S01]  /*2810*/  ISETP.GE.AND P5, PT, R60, RZ, PT ;  /* 0x000000ff3c00720c */ /* 0x000fe20003fa6270 */
[----:B------:R-:W-:Y:S01]  /*2820*/  @!P6 IMAD.MOV R55, RZ, RZ, -R55 ;  /* 0x000000ffff37e224 */ /* 0x000fe200078e0a37 */
[----:B------:R-:W-:Y:S01]  /*2830*/  ISETP.GT.U32.AND P1, PT, R2, R57, PT ;  /* 0x000000390200720c */ /* 0x000fe20003f24070 */
[----:B------:R-:W-:Y:S01]  /*2840*/  @!P0 IMAD.MOV R53, RZ, RZ, -R53 ;  /* 0x000000ffff358224 */ /* 0x000fe200078e0a35 */
[----:B------:R-:W-:Y:S01]  /*2850*/  IABS R60, R52 ;  /* 0x00000034003c7213 */ /* 0x000fe20000000000 */
[----:B------:R-:W-:Y:S01]  /*2860*/  @!P3 IMAD.IADD R15, R15, 0x1, -R2 ;  /* 0x000000010f0fb824 */ /* 0x000fe200078e0a02 */
[----:B------:R-:W-:Y:S01]  /*2870*/  ISETP.GE.AND P0, PT, R14, RZ, PT ;  /* 0x000000ff0e00720c */ /* 0x000fe20003f06270 */
[----:B------:R-:W-:Y:S01]  /*2880*/  IMAD.HI.U32 R14, R5, R58, RZ ;  /* 0x0000003a050e7227 */ /* 0x000fe200078e00ff */
[----:B------:R-:W-:-:S02]  /*2890*/  ISETP.GE.AND P6, PT, R52, RZ, PT ;  /* 0x000000ff3400720c */ /* 0x000fc40003fc6270 */
[----:B------:R-:W-:Y:S01]  /*28a0*/  ISETP.GT.U32.AND P3, PT, R2, R59, PT ;  /* 0x0000003b0200720c */ /* 0x000fe20003f64070 */
[----:B------:R-:W-:Y:S01]  /*28b0*/  IMAD.MOV.U32 R52, RZ, RZ, R15 ;  /* 0x000000ffff347224 */ /* 0x000fe200078e000f */
[----:B------:R-:W-:Y:S01]  /*28c0*/  LOP3.LUT R54, R6, 0xc0, RZ, 0xfc, !PT ;  /* 0x000000c006367812 */ /* 0x000fe200078efcff */
[----:B------:R-:W-:-:S03]  /*28d0*/  IMAD.HI.U32 R15, R5, R60, RZ ;  /* 0x0000003c050f7227 */ /* 0x000fc600078e00ff */
[----:B------:R-:W-:Y:S01]  /*28e0*/  IABS R62, R54 ;  /* 0x00000036003e7213 */ /* 0x000fe20000000000 */
[----:B------:R-:W-:Y:S01]  /*28f0*/  IMAD.MOV R61, RZ, RZ, -R14 ;  /* 0x000000ffff3d7224 */ /* 0x000fe200078e0a0e */
[----:B------:R-:W-:Y:S01]  /*2900*/  LOP3.LUT R14, R6, 0xc8, RZ, 0xfc, !PT ;  /* 0x000000c8060e7812 */ /* 0x000fe200078efcff */
[----:B------:R-:W-:Y:S02]  /*2910*/  IMAD.MOV R63, RZ, RZ, -R15 ;  /* 0x000000ffff3f7224 */ /* 0x000fe400078e0a0f */
[----:B------:R-:W-:Y:S01]  /*2920*/  @!P1 IMAD.IADD R57, R57, 0x1, -R2 ;  /* 0x0000000139399824 */ /* 0x000fe200078e0a02 */
[----:B------:R-:W-:Y:S01]  /*2930*/  ISETP.GE.AND P1, PT, R66, RZ, PT ;  /* 0x000000ff4200720c */ /* 0x000fe20003f26270 */
[----:B------:R-:W-:Y:S01]  /*2940*/  IMAD R15, R2, R61, R58 ;  /* 0x0000003d020f7224 */ /* 0x000fe200078e023a */
[----:B------:R-:W-:Y:S01]  /*2950*/  LOP3.LUT R66, R6, 0xd4, RZ, 0xfc, !PT ;  /* 0x000000d406427812 */ /* 0x000fe200078efcff */
[----:B------:R-:W-:Y:S02]  /*2960*/  @!P2 IMAD.MOV R57, RZ, RZ, -R57 ;  /* 0x000000ffff39a224 */ /* 0x000fe400078e0a39 */
[----:B------:R-:W-:Y:S01]  /*2970*/  @!P3 IMAD.IADD R59, R59, 0x1, -R2 ;  /* 0x000000013b3bb824 */ /* 0x000fe200078e0a02 */
[----:B------:R-:W-:Y:S01]  /*2980*/  ISETP.GT.U32.AND P2, PT, R2, R15, PT ;  /* 0x0000000f0200720c */ /* 0x000fe20003f44070 */
[----:B------:R-:W-:Y:S01]  /*2990*/  @!P4 IMAD.MOV R52, RZ, RZ, -R52 ;  /* 0x000000ffff34c224 */ /* 0x000fe200078e0a34 */
[----:B------:R-:W-:Y:S01]  /*29a0*/  ISETP.GE.AND P4, PT, R54, RZ, PT ;  /* 0x000000ff3600720c */ /* 0x000fe20003f86270 */
[----:B------:R-:W-:Y:S01]  /*29b0*/  IMAD.HI.U32 R54, R5, R62, RZ ;  /* 0x0000003e05367227 */ /* 0x000fe200078e00ff */
[----:B------:R-:W-:-:S02]  /*29c0*/  ISETP.GT.U32.AND P3, PT, R2, R59, PT ;  /* 0x0000003b0200720c */ /* 0x000fc40003f64070 */
[----:B------:R-:W-:Y:S01]  /*29d0*/  IABS R73, R66 ;  /* 0x0000004200497213 */ /* 0x000fe20000000000 */
[----:B------:R-:W-:Y:S01]  /*29e0*/  IMAD.MOV R65, RZ, RZ, -R54 ;  /* 0x000000ffff417224 */ /* 0x000fe200078e0a36 */
[----:B------:R-:W-:Y:S01]  /*29f0*/  LOP3.LUT R54, R6, 0xcc, RZ, 0xfc, !PT ;  /* 0x000000cc06367812 */ /* 0x000fe200078efcff */
[C---:B------:R-:W-:Y:S02]  /*2a00*/  IMAD R61, R2.reuse, R63, R60 ;  /* 0x0000003f023d7224 */ /* 0x040fe400078e023c */
[----:B------:R-:W-:Y:S01]  /*2a10*/  IMAD R63, R2, R65, R62 ;  /* 0x00000041023f7224 */ /* 0x000fe200078e023e */
[----:B------:R-:W-:Y:S01]  /*2a20*/  IABS R69, R54 ;  /* 0x0000003600457213 */ /* 0x000fe20000000000 */
[----:B------:R-:W-:Y:S01]  /*2a30*/  @!P2 IMAD.IADD R15, R15, 0x1, -R2 ;  /* 0x000000010f0fa824 */ /* 0x000fe200078e0a02 */
[----:B------:R-:W-:Y:S01]  /*2a40*/  IABS R62, R74 ;  /* 0x0000004a003e7213 */ /* 0x000fe20000000000 */
[----:B------:R-:W-:-:S03]  /*2a50*/  IMAD.HI.U32 R56, R5, R64, RZ ;  /* 0x0000004005387227 */ /* 0x000fc600078e00ff */
[----:B------:R-:W-:Y:S01]  /*2a60*/  ISETP.GT.U32.AND P2, PT, R2, R15, PT ;  /* 0x0000000f0200720c */ /* 0x000fe20003f44070 */
[----:B------:R-:W-:Y:S01]  /*2a70*/  @!P3 IMAD.IADD R59, R59, 0x1, -R2 ;  /* 0x000000013b3bb824 */ /* 0x000fe200078e0a02 */
[----:B------:R-:W-:Y:S01]  /*2a80*/  ISETP.GE.AND P3, PT, R14, RZ, PT ;  /* 0x000000ff0e00720c */ /* 0x000fe20003f66270 */
[----:B------:R-:W-:Y:S02]  /*2a90*/  IMAD.MOV R67, RZ, RZ, -R56 ;  /* 0x000000ffff437224 */ /* 0x000fe400078e0a38 */
[----:B------:R-:W-:Y:S01]  /*2aa0*/  @!P5 IMAD.MOV R59, RZ, RZ, -R59 ;  /* 0x000000ffff3bd224 */ /* 0x000fe200078e0a3b */
[----:B------:R-:W-:Y:S01]  /*2ab0*/  ISETP.GE.AND P5, PT, R54, RZ, PT ;  /* 0x000000ff3600720c */ /* 0x000fe20003fa6270 */
[----:B------:R-:W-:-:S04]  /*2ac0*/  IMAD.HI.U32 R54, R5, R69, RZ ;  /* 0x0000004505367227 */ /* 0x000fc800078e00ff */
[----:B------:R-:W-:Y:S02]  /*2ad0*/  IMAD.MOV R54, RZ, RZ, -R54 ;  /* 0x000000ffff367224 */ /* 0x000fe400078e0a36 */
[----:B------:R-:W-:Y:S01]  /*2ae0*/  @!P2 IMAD.IADD R15, R15, 0x1, -R2 ;  /* 0x000000010f0fa824 */ /* 0x000fe200078e0a02 */
[C---:B------:R-:W-:Y:S01]  /*2af0*/  ISETP.GT.U32.AND P2, PT, R2.reuse, R61, PT ;  /* 0x0000003d0200720c */ /* 0x040fe20003f44070 */
[C---:B------:R-:W-:Y:S02]  /*2b00*/  IMAD R69, R2.reuse, R54, R69 ;  /* 0x0000003602457224 */ /* 0x040fe400078e0245 */
[----:B------:R-:W-:Y:S02]  /*2b10*/  IMAD.MOV.U32 R54, RZ, RZ, R15 ;  /* 0x000000ffff367224 */ /* 0x000fe400078e000f */
[C---:B------:R-:W-:Y:S01]  /*2b20*/  IMAD R65, R2.reuse, R67, R64 ;  /* 0x0000004302417224 */ /* 0x040fe200078e0240 */
[----:B------:R-:W-:Y:S01]  /*2b30*/  IABS R67, R14 ;  /* 0x0000000e00437213 */ /* 0x000fe20000000000 */
[----:B------:R-:W-:Y:S01]  /*2b40*/  @!P0 IMAD.MOV R54, RZ, RZ, -R54 ;  /* 0x000000ffff368224 */ /* 0x000fe200078e0a36 */
[----:B------:R-:W-:Y:S01]  /*2b50*/  ISETP.GT.U32.AND P0, PT, R2, R63, PT ;  /* 0x0000003f0200720c */ /* 0x000fe20003f04070 */
[----:B------:R-:W-:Y:S01]  /*2b60*/  IMAD.HI.U32 R58, R5, R73, RZ ;  /* 0x00000049053a7227 */ /* 0x000fe200078e00ff */
[----:B------:R-:W-:-:S03]  /*2b70*/  LOP3.LUT R64, R6, 0xd0, RZ, 0xfc, !PT ;  /* 0x000000d006407812 */ /* 0x000fc600078efcff */
[----:B------:R-:W-:Y:S01]  /*2b80*/  @!P2 IMAD.IADD R61, R61, 0x1, -R2 ;  /* 0x000000013d3da824 */ /* 0x000fe200078e0a02 */
[----:B------:R-:W-:Y:S01]  /*2b90*/  IABS R71, R64 ;  /* 0x0000004000477213 */ /* 0x000fe20000000000 */
[----:B------:R-:W-:-:S03]  /*2ba0*/  IMAD.HI.U32 R14, R5, R67, RZ ;  /* 0x00000043050e7227 */ /* 0x000fc600078e00ff */
[C---:B------:R-:W-:Y:S01]  /*2bb0*/  ISETP.GT.U32.AND P2, PT, R2.reuse, R61, PT ;  /* 0x0000003d0200720c */ /* 0x040fe20003f44070 */
[----:B------:R-:W-:Y:S02]  /*2bc0*/  IMAD.MOV R14, RZ, RZ, -R14 ;  /* 0x000000ffff0e7224 */ /* 0x000fe400078e0a0e */
[----:B------:R-:W-:Y:S02]  /*2bd0*/  @!P0 IMAD.IADD R63, R63, 0x1, -R2 ;  /* 0x000000013f3f8824 */ /* 0x000fe400078e0a02 */
[C---:B------:R-:W-:Y:S02]  /*2be0*/  IMAD R67, R2.reuse, R14, R67 ;  /* 0x0000000e02437224 */ /* 0x040fe400078e0243 */
[----:B------:R-:W-:Y:S01]  /*2bf0*/  IMAD.HI.U32 R56, R5, R71, RZ ;  /* 0x0000004705387227 */ /* 0x000fe200078e00ff */
[----:B------:R-:W-:-:S03]  /*2c00*/  ISETP.GT.U32.AND P0, PT, R2, R63, PT ;  /* 0x0000003f0200720c */ /* 0x000fc60003f04070 */
[----:B------:R-:W-:-:S04]  /*2c10*/  IMAD.HI.U32 R60, R5, R75, RZ ;  /* 0x0000004b053c7227 */ /* 0x000fc800078e00ff */
[----:B------:R-:W-:Y:S01]  /*2c20*/  @!P2 IMAD.IADD R61, R61, 0x1, -R2 ;  /* 0x000000013d3da824 */ /* 0x000fe200078e0a02 */
[C---:B------:R-:W-:Y:S01]  /*2c30*/  ISETP.GT.U32.AND P2, PT, R2.reuse, R65, PT ;  /* 0x000000410200720c */ /* 0x040fe20003f44070 */
[----:B------:R-:W-:Y:S02]  /*2c40*/  IMAD.MOV R58, RZ, RZ, -R58 ;  /* 0x000000ffff3a7224 */ /* 0x000fe400078e0a3a */
[----:B------:R-:W-:Y:S02]  /*2c50*/  IMAD.MOV R56, RZ, RZ, -R56 ;  /* 0x000000ffff387224 */ /* 0x000fe400078e0a38 */
[----:B------:R-:W-:Y:S01]  /*2c60*/  @!P0 IMAD.IADD R63, R63, 0x1, -R2 ;  /* 0x000000013f3f8824 */ /* 0x000fe200078e0a02 */
[C---:B------:R-:W-:Y:S01]  /*2c70*/  ISETP.GT.U32.AND P0, PT, R2.reuse, R67, PT ;  /* 0x000000430200720c */ /* 0x040fe20003f04070 */
[----:B------:R-:W-:Y:S02]  /*2c80*/  IMAD.MOV R60, RZ, RZ, -R60 ;  /* 0x000000ffff3c7224 */ /* 0x000fe400078e0a3c */
[C---:B------:R-:W-:Y:S01]  /*2c90*/  IMAD R73, R2.reuse, R58, R73 ;  /* 0x0000003a02497224 */ /* 0x040fe200078e0249 */
[----:B------:R-:W-:Y:S01]  /*2ca0*/  IABS R58, R70 ;  /* 0x00000046003a7213 */ /* 0x000fe20000000000 */
[----:B------:R-:W-:-:S02]  /*2cb0*/  IMAD R71, R2, R56, R71 ;  /* 0x0000003802477224 */ /* 0x000fc400078e0247 */
[--C-:B------:R-:W-:Y:S02]  /*2cc0*/  @!P2 IMAD.IADD R65, R65, 0x1, -R2.reuse ;  /* 0x000000014141a824 */ /* 0x100fe400078e0a02 */
[C---:B------:R-:W-:Y:S01]  /*2cd0*/  IMAD R75, R2.reuse, R60, R75 ;  /* 0x0000003c024b7224 */ /* 0x040fe200078e024b */
[----:B------:R-:W-:Y:S01]  /*2ce0*/  IABS R60, R72 ;  /* 0x00000048003c7213 */ /* 0x000fe20000000000 */
[----:B------:R-:W-:Y:S01]  /*2cf0*/  @!P4 IMAD.MOV R63, RZ, RZ, -R63 ;  /* 0x000000ffff3fc224 */ /* 0x000fe200078e0a3f */
[C---:B------:R-:W-:Y:S01]  /*2d00*/  ISETP.GT.U32.AND P2, PT, R2.reuse, R65, PT ;  /* 0x000000410200720c */ /* 0x040fe20003f44070 */
[----:B------:R-:W-:Y:S01]  /*2d10*/  @!P0 IMAD.IADD R67, R67, 0x1, -R2 ;  /* 0x0000000143438824 */ /* 0x000fe200078e0a02 */
[----:B------:R-:W-:Y:S01]  /*2d20*/  ISETP.GT.U32.AND P4, PT, R2, R71, PT ;  /* 0x000000470200720c */ /* 0x000fe20003f84070 */
[----:B------:R-:W-:-:S03]  /*2d30*/  IMAD.HI.U32 R14, R5, R58, RZ ;  /* 0x0000003a050e7227 */ /* 0x000fc600078e00ff */
[----:B------:R-:W-:Y:S01]  /*2d40*/  ISETP.GT.U32.AND P0, PT, R2, R67, PT ;  /* 0x000000430200720c */ /* 0x000fe20003f04070 */
[----:B------:R-:W-:-:S04]  /*2d50*/  IMAD.HI.U32 R15, R5, R60, RZ ;  /* 0x0000003c050f7227 */ /* 0x000fc800078e00ff */
[----:B------:R-:W-:Y:S01]  /*2d60*/  @!P6 IMAD.MOV R61, RZ, RZ, -R61 ;  /* 0x000000ffff3de224 */ /* 0x000fe200078e0a3d */
[C---:B------:R-:W-:Y:S01]  /*2d70*/  ISETP.GT.U32.AND P6, PT, R2.reuse, R69, PT ;  /* 0x000000450200720c */ /* 0x040fe20003fc4070 */
[----:B------:R-:W-:Y:S02]  /*2d80*/  IMAD.MOV R77, RZ, RZ, -R14 ;  /* 0x000000ffff4d7224 */ /* 0x000fe400078e0a0e */
[----:B------:R-:W-:Y:S02]  /*2d90*/  IMAD.MOV R79, RZ, RZ, -R15 ;  /* 0x000000ffff4f7224 */ /* 0x000fe400078e0a0f */
[----:B------:R-:W-:Y:S01]  /*2da0*/  @!P2 IMAD.IADD R65, R65, 0x1, -R2 ;  /* 0x000000014141a824 */ /* 0x000fe200078e0a02 */
[C---:B------:R-:W-:Y:S01]  /*2db0*/  ISETP.GT.U32.AND P2, PT, R2.reuse, R73, PT ;  /* 0x000000490200720c */ /* 0x040fe20003f44070 */
[----:B------:R-:W-:Y:S01]  /*2dc0*/  IMAD R15, R2, R77, R58 ;  /* 0x0000004d020f7224 */ /* 0x000fe200078e023a */
[----:B------:R-:W-:Y:S01]  /*2dd0*/  LOP3.LUT R58, R6, 0xf0, RZ, 0xfc, !PT ;  /* 0x000000f0063a7812 */ /* 0x000fe200078efcff */
[----:B------:R-:W-:Y:S01]  /*2de0*/  IMAD R77, R2, R79, R60 ;  /* 0x0000004f024d7224 */ /* 0x000fe200078e023c */
[----:B------:R-:W-:Y:S01]  /*2df0*/  LOP3.LUT R60, R6, 0xf4, RZ, 0xfc, !PT ;  /* 0x000000f4063c7812 */ /* 0x000fe200078efcff */
[--C-:B------:R-:W-:Y:S01]  /*2e00*/  @!P0 IMAD.IADD R67, R67, 0x1, -R2.reuse ;  /* 0x0000000143438824 */ /* 0x100fe200078e0a02 */
[C---:B------:R-:W-:Y:S01]  /*2e10*/  ISETP.GT.U32.AND P0, PT, R2.reuse, R75, PT ;  /* 0x0000004b0200720c */ /* 0x040fe20003f04070 */
[----:B------:R-:W-:Y:S01]  /*2e20*/  @!P4 IMAD.IADD R71, R71, 0x1, -R2 ;  /* 0x000000014747c824 */ /* 0x000fe200078e0a02 */
[----:B------:R-:W-:Y:S01]  /*2e30*/  ISETP.GT.U32.AND P4, PT, R2, R77, PT ;  /* 0x0000004d0200720c */ /* 0x000fe20003f84070 */
[----:B------:R-:W-:Y:S01]  /*2e40*/  IMAD.HI.U32 R56, R5, R62, RZ ;  /* 0x0000003e05387227 */ /* 0x000fe200078e00ff */
[----:B------:R-:W-:-:S02]  /*2e50*/  IABS R85, R58 ;  /* 0x0000003a00557213 */ /* 0x000fc40000000000 */
[----:B------:R-:W-:Y:S01]  /*2e60*/  IABS R87, R60 ;  /* 0x0000003c00577213 */ /* 0x000fe20000000000 */
[----:B------:R-:W-:-:S04]  /*2e70*/  IMAD.HI.U32 R14, R5, R81, RZ ;  /* 0x00000051050e7227 */ /* 0x000fc800078e00ff */
[----:B------:R-:W-:Y:S01]  /*2e80*/  @!P6 IMAD.IADD R69, R69, 0x1, -R2 ;  /* 0x000000014545e824 */ /* 0x000fe200078e0a02 */
[C---:B------:R-:W-:Y:S01]  /*2e90*/  ISETP.GT.U32.AND P6, PT, R2.reuse, R15, PT ;  /* 0x0000000f0200720c */ /* 0x040fe20003fc4070 */
[----:B------:R-:W-:Y:S02]  /*2ea0*/  IMAD.MOV R79, RZ, RZ, -R56 ;  /* 0x000000ffff4f7224 */ /* 0x000fe400078e0a38 */
[----:B------:R-:W-:Y:S02]  /*2eb0*/  IMAD.MOV R56, RZ, RZ, -R14 ;  /* 0x000000ffff387224 */ /* 0x000fe400078e0a0e */
[----:B------:R-:W-:Y:S01]  /*2ec0*/  @!P2 IMAD.IADD R73, R73, 0x1, -R2 ;  /* 0x000000014949a824 */ /* 0x000fe200078e0a02 */
[----:B------:R-:W-:Y:S01]  /*2ed0*/  ISETP.GT.U32.AND P2, PT, R2, R69, PT ;  /* 0x000000450200720c */ /* 0x000fe20003f44070 */
[----:B------:R-:W-:-:S04]  /*2ee0*/  IMAD.HI.U32 R14, R5, R83, RZ ;  /* 0x00000053050e7227 */ /* 0x000fc800078e00ff */
[----:B------:R-:W-:Y:S01]  /*2ef0*/  IMAD R81, R2, R56, R81 ;  /* 0x0000003802517224 */ /* 0x000fe200078e0251 */
[----:B------:R-:W-:Y:S01]  /*2f00*/  LOP3.LUT R56, R6, 0xf8, RZ, 0xfc, !PT ;  /* 0x000000f806387812 */ /* 0x000fe200078efcff */
[----:B------:R-:W-:Y:S01]  /*2f10*/  @!P0 IMAD.IADD R75, R75, 0x1, -R2 ;  /* 0x000000014b4b8824 */ /* 0x000fe200078e0a02 */
[C---:B------:R-:W-:Y:S01]  /*2f20*/  ISETP.GT.U32.AND P0, PT, R2.reuse, R73, PT ;  /* 0x000000490200720c */ /* 0x040fe20003f04070 */
[----:B------:R-:W-:Y:S01]  /*2f30*/  IMAD.MOV R14, RZ, RZ, -R14 ;  /* 0x000000ffff0e7224 */ /* 0x000fe200078e0a0e */
[----:B------:R-:W-:Y:S01]  /*2f40*/  IABS R89, R56 ;  /* 0x0000003800597213 */ /* 0x000fe20000000000 */
[----:B------:R-:W-:Y:S01]  /*2f50*/  @!P1 IMAD.MOV R65, RZ, RZ, -R65 ;  /* 0x000000ffff419224 */ /* 0x000fe200078e0a41 */
[----:B------:R-:W-:Y:S01]  /*2f60*/  ISETP.GT.U32.AND P1, PT, R2, R71, PT ;  /* 0x000000470200720c */ /* 0x000fe20003f24070 */
[----:B------:R-:W-:-:S04]  /*2f70*/  IMAD.HI.U32 R6, R5, R85, RZ ;  /* 0x0000005505067227 */ /* 0x000fc800078e00ff */
[----:B------:R-:W-:Y:S02]  /*2f80*/  @!P4 IMAD.IADD R77, R77, 0x1, -R2 ;  /* 0x000000014d4dc824 */ /* 0x000fe400078e0a02 */
[C---:B------:R-:W-:Y:S02]  /*2f90*/  IMAD R83, R2.reuse, R14, R83 ;  /* 0x0000000e02537224 */ /* 0x040fe400078e0253 */
[----:B------:R-:W-:Y:S02]  /*2fa0*/  IMAD.MOV R14, RZ, RZ, -R6 ;  /* 0x000000ffff0e7224 */ /* 0x000fe400078e0a06 */
[----:B------:R-:W-:Y:S01]  /*2fb0*/  @!P6 IMAD.IADD R15, R15, 0x1, -R2 ;  /* 0x000000010f0fe824 */ /* 0x000fe200078e0a02 */
[C---:B------:R-:W-:Y:S01]  /*2fc0*/  ISETP.GT.U32.AND P6, PT, R2.reuse, R75, PT ;  /* 0x0000004b0200720c */ /* 0x040fe20003fc4070 */
[----:B------:R-:W-:Y:S01]  /*2fd0*/  @!P3 IMAD.MOV R67, RZ, RZ, -R67 ;  /* 0x000000ffff43b224 */ /* 0x000fe200078e0a43 */
[C---:B------:R-:W-:Y:S01]  /*2fe0*/  ISETP.GT.U32.AND P3, PT, R2.reuse, R77, PT ;  /* 0x0000004d0200720c */ /* 0x040fe20003f64070 */
[----:B------:R-:W-:Y:S01]  /*2ff0*/  IMAD.HI.U32 R6, R5, R87, RZ ;  /* 0x0000005705067227 */ /* 0x000fe200078e00ff */
[----:B------:R-:W-:-:S03]  /*3000*/  ISETP.GT.U32.AND P4, PT, R2, R15, PT ;  /* 0x0000000f0200720c */ /* 0x000fc60003f84070 */
[----:B------:R-:W-:-:S04]  /*3010*/  IMAD.HI.U32 R5, R5, R89, RZ ;  /* 0x0000005905057227 */ /* 0x000fc800078e00ff */
[----:B------:R-:W-:Y:S02]  /*3020*/  IMAD.MOV R6, RZ, RZ, -R6 ;  /* 0x000000ffff067224 */ /* 0x000fe400078e0a06 */
[----:B------:R-:W-:Y:S02]  /*3030*/  IMAD.MOV R5, RZ, RZ, -R5 ;  /* 0x000000ffff057224 */ /* 0x000fe400078e0a05 */
[--C-:B------:R-:W-:Y:S01]  /*3040*/  @!P0 IMAD.IADD R73, R73, 0x1, -R2.reuse ;  /* 0x0000000149498824 */ /* 0x100fe200078e0a02 */
[C---:B------:R-:W-:Y:S01]  /*3050*/  ISETP.GT.U32.AND P0, PT, R2.reuse, R83, PT ;  /* 0x000000530200720c */ /* 0x040fe20003f04070 */
[----:B------:R-:W-:Y:S01]  /*3060*/  @!P1 IMAD.IADD R71, R71, 0x1, -R2 ;  /* 0x0000000147479824 */ /* 0x000fe200078e0a02 */
[C---:B------:R-:W-:Y:S01]  /*3070*/  ISETP.GT.U32.AND P1, PT, R2.reuse, R81, PT ;  /* 0x000000510200720c */ /* 0x040fe20003f24070 */
[C---:B------:R-:W-:Y:S01]  /*3080*/  IMAD R87, R2.reuse, R6, R87 ;  /* 0x0000000602577224 */ /* 0x040fe200078e0257 */
[----:B------:R-:W-:Y:S01]  /*3090*/  IABS R6, R82 ;  /* 0x0000005200067213 */ /* 0x000fe20000000000 */
[C---:B------:R-:W-:Y:S01]  /*30a0*/  IMAD R89, R2.reuse, R5, R89 ;  /* 0x0000000502597224 */ /* 0x040fe200078e0259 */
[----:B------:R-:W-:Y:S01]  /*30b0*/  LOP3.LUT R5, RZ, R84, RZ, 0x33, !PT ;  /* 0x00000054ff057212 */ /* 0x000fe200078e33ff */
[----:B------:R-:W-:-:S02]  /*30c0*/  IMAD R79, R2, R79, R62 ;  /* 0x0000004f024f7224 */ /* 0x000fc400078e023e */
[C---:B------:R-:W-:Y:S02]  /*30d0*/  IMAD R85, R2.reuse, R14, R85 ;  /* 0x0000000e02557224 */ /* 0x040fe400078e0255 */
[----:B------:R-:W-:Y:S01]  /*30e0*/  @!P3 IMAD.IADD R77, R77, 0x1, -R2 ;  /* 0x000000014d4db824 */ /* 0x000fe200078e0a02 */
[----:B------:R-:W-:Y:S01]  /*30f0*/  ISETP.GT.U32.AND P3, PT, R2, R89, PT ;  /* 0x000000590200720c */ /* 0x000fe20003f64070 */
[----:B------:R-:W-:-:S04]  /*3100*/  IMAD.HI.U32 R8, R8, R6, RZ ;  /* 0x0000000608087227 */ /* 0x000fc800078e00ff */
[--C-:B------:R-:W-:Y:S01]  /*3110*/  @!P2 IMAD.IADD R69, R69, 0x1, -R2.reuse ;  /* 0x000000014545a824 */ /* 0x100fe200078e0a02 */
[C---:B------:R-:W-:Y:S01]  /*3120*/  ISETP.GT.U32.AND P2, PT, R2.reuse, R79, PT ;  /* 0x0000004f0200720c */ /* 0x040fe20003f44070 */
[--C-:B------:R-:W-:Y:S01]  /*3130*/  @!P6 IMAD.IADD R75, R75, 0x1, -R2.reuse ;  /* 0x000000014b4be824 */ /* 0x100fe200078e0a02 */
[C---:B------:R-:W-:Y:S01]  /*3140*/  ISETP.GT.U32.AND P6, PT, R2.reuse, R85, PT ;  /* 0x000000550200720c */ /* 0x040fe20003fc4070 */
[----:B------:R-:W-:Y:S01]  /*3150*/  @!P4 IMAD.IADD R15, R15, 0x1, -R2 ;  /* 0x000000010f0fc824 */ /* 0x000fe200078e0a02 */
[----:B------:R-:W-:Y:S01]  /*3160*/  ISETP.GT.U32.AND P4, PT, R2, R87, PT ;  /* 0x000000570200720c */ /* 0x000fe20003f84070 */
[----:B------:R-:W-:Y:S02]  /*3170*/  IMAD.MOV R8, RZ, RZ, -R8 ;  /* 0x000000ffff087224 */ /* 0x000fe400078e0a08 */
[--C-:B------:R-:W-:Y:S01]  /*3180*/  @!P0 IMAD.IADD R83, R83, 0x1, -R2.reuse ;  /* 0x0000000153538824 */ /* 0x100fe200078e0a02 */
[----:B------:R-:W-:Y:S01]  /*3190*/  ISETP.GE.AND P0, PT, R68, RZ, PT ;  /* 0x000000ff4400720c */ /* 0x000fe20003f06270 */
[----:B------:R-:W-:Y:S01]  /*31a0*/  @!P1 IMAD.IADD R81, R81, 0x1, -R2 ;  /* 0x0000000151519824 */ /* 0x000fe200078e0a02 */
[----:B------:R-:W-:Y:S01]  /*31b0*/  ISETP.GE.AND P1, PT, R66, RZ, PT ;  /* 0x000000ff4200720c */ /* 0x000fe20003f26270 */
[----:B------:R-:W-:-:S02]  /*31c0*/  IMAD R6, R3, R8, R6 ;  /* 0x0000000803067224 */ /* 0x000fc400078e0206 */
[--C-:B------:R-:W-:Y:S02]  /*31d0*/  @!P3 IMAD.IADD R89, R89, 0x1, -R2.reuse ;  /* 0x000000015959b824 */ /* 0x100fe400078e0a02 */
[--C-:B------:R-:W-:Y:S01]  /*31e0*/  @!P2 IMAD.IADD R79, R79, 0x1, -R2.reuse ;  /* 0x000000014f4fa824 */ /* 0x100fe200078e0a02 */
[----:B------:R-:W-:Y:S01]  /*31f0*/  ISETP.GT.U32.AND P3, PT, R3, R6, PT ;  /* 0x000000060300720c */ /* 0x000fe20003f64070 */
[--C-:B------:R-:W-:Y:S01]  /*3200*/  @!P6 IMAD.IADD R85, R85, 0x1, -R2.reuse ;  /* 0x000000015555e824 */ /* 0x100fe200078e0a02 */
[----:B------:R-:W-:Y:S01]  /*3210*/  ISETP.GE.AND P2, PT, R64, RZ, PT ;  /* 0x000000ff4000720c */ /* 0x000fe20003f46270 */
[----:B------:R-:W-:Y:S01]  /*3220*/  @!P4 IMAD.IADD R87, R87, 0x1, -R2 ;  /* 0x000000015757c824 */ /* 0x000fe200078e0a02 */
[----:B------:R-:W-:Y:S01]  /*3230*/  ISETP.GE.AND P6, PT, R70, RZ, PT ;  /* 0x000000ff4600720c */ /* 0x000fe20003fc6270 */
[----:B------:R-:W-:Y:S01]  /*3240*/  @!P0 IMAD.MOV R75, RZ, RZ, -R75 ;  /* 0x000000ffff4b8224 */ /* 0x000fe200078e0a4b */
[----:B------:R-:W-:Y:S01]  /*3250*/  ISETP.GE.AND P4, PT, R72, RZ, PT ;  /* 0x000000ff4800720c */ /* 0x000fe20003f86270 */
[----:B------:R-:W-:Y:S01]  /*3260*/  @!P1 IMAD.MOV R73, RZ, RZ, -R73 ;  /* 0x000000ffff499224 */ /* 0x000fe200078e0a49 */
[C---:B------:R-:W-:Y:S01]  /*3270*/  ISETP.GT.U32.AND P0, PT, R2.reuse, R83, PT ;  /* 0x000000530200720c */ /* 0x040fe20003f04070 */
[----:B------:R-:W-:Y:S01]  /*3280*/  IMAD.MOV.U32 R220, RZ, RZ, R15 ;  /* 0x000000ffffdc7224 */ /* 0x000fe200078e000f */
[C---:B------:R-:W-:Y:S01]  /*3290*/  ISETP.GT.U32.AND P1, PT, R2.reuse, R81, PT ;  /* 0x000000510200720c */ /* 0x040fe20003f24070 */
[----:B------:R-:W-:Y:S01]  /*32a0*/  @!P5 IMAD.MOV R69, RZ, RZ, -R69 ;  /* 0x000000ffff45d224 */ /* 0x000fe200078e0a45 */
[----:B------:R-:W-:Y:S01]  /*32b0*/  ISETP.GT.U32.AND P5, PT, R2, R85, PT ;  /* 0x000000550200720c */ /* 0x000fe20003fa4070 */
[----:B------:R-:W-:Y:S01]  /*32c0*/  @!P3 IMAD.IADD R6, R6, 0x1, -R3 ;  /* 0x000000010606b824 */ /* 0x000fe200078e0a03 */
[----:B------:R-:W1:Y:S01]  /*32d0*/  LDC.64 R14, c[0x0][0x230] ;  /* 0x00008c00ff0e7b82 */ /* 0x000e620000000a00 */
[----:B------:R-:W-:Y:S01]  /*32e0*/  @!P2 IMAD.MOV R71, RZ, RZ, -R71 ;  /* 0x000000ffff47a224 */ /* 0x000fe200078e0a47 */
[C---:B------:R-:W-:Y:S01]  /*32f0*/  ISETP.GT.U32.AND P2, PT, R2.reuse, R79, PT ;  /* 0x0000004f0200720c */ /* 0x040fe20003f44070 */
[----:B------:R-:W-:Y:S01]  /*3300*/  @!P6 IMAD.MOV R220, RZ, RZ, -R220 ;  /* 0x000000ffffdce224 */ /* 0x000fe200078e0adc */
[C---:B------:R-:W-:Y:S01]  /*3310*/  ISETP.GT.U32.AND P6, PT, R2.reuse, R87, PT ;  /* 0x000000570200720c */ /* 0x040fe20003fc4070 */
[----:B------:R-:W-:Y:S01]  /*3320*/  @!P4 IMAD.MOV R77, RZ, RZ, -R77 ;  /* 0x000000ffff4dc224 */ /* 0x000fe200078e0a4d */
[----:B------:R-:W-:Y:S01]  /*3330*/  ISETP.GT.U32.AND P4, PT, R2, R89, PT ;  /* 0x000000590200720c */ /* 0x000fe20003f84070 */
[--C-:B------:R-:W-:Y:S01]  /*3340*/  @!P0 IMAD.IADD R83, R83, 0x1, -R2.reuse ;  /* 0x0000000153538824 */ /* 0x100fe200078e0a02 */
[----:B------:R-:W-:Y:S01]  /*3350*/  ISETP.GT.U32.AND P3, PT, R3, R6, PT ;  /* 0x000000060300720c */ /* 0x000fe20003f64070 */
[--C-:B------:R-:W-:Y:S01]  /*3360*/  @!P1 IMAD.IADD R81, R81, 0x1, -R2.reuse ;  /* 0x0000000151519824 */ /* 0x100fe200078e0a02 */
[----:B------:R-:W-:Y:S01]  /*3370*/  ISETP.GE.AND P0, PT, R78, RZ, PT ;  /* 0x000000ff4e00720c */ /* 0x000fe20003f06270 */
[----:B------:R-:W-:Y:S01]  /*3380*/  @!P5 IMAD.IADD R85, R85, 0x1, -R2 ;  /* 0x000000015555d824 */ /* 0x000fe200078e0a02 */
[----:B------:R-:W-:-:S02]  /*3390*/  ISETP.GE.AND P1, PT, R76, RZ, PT ;  /* 0x000000ff4c00720c */ /* 0x000fc40003f26270 */
[----:B------:R-:W-:Y:S01]  /*33a0*/  ISETP.GE.AND P5, PT, R58, RZ, PT ;  /* 0x000000ff3a00720c */ /* 0x000fe20003fa6270 */
[--C-:B------:R-:W-:Y:S01]  /*33b0*/  @!P2 IMAD.IADD R79, R79, 0x1, -R2.reuse ;  /* 0x000000014f4fa824 */ /* 0x100fe200078e0a02 */
[----:B------:R-:W-:Y:S01]  /*33c0*/  ISETP.GE.AND P2, PT, R74, RZ, PT ;  /* 0x000000ff4a00720c */ /* 0x000fe20003f46270 */
[--C-:B------:R-:W-:Y:S01]  /*33d0*/  @!P6 IMAD.IADD R87, R87, 0x1, -R2.reuse ;  /* 0x000000015757e824 */ /* 0x100fe200078e0a02 */
[----:B------:R-:W-:Y:S01]  /*33e0*/  ISETP.GE.AND P6, PT, R60, RZ, PT ;  /* 0x000000ff3c00720c */ /* 0x000fe20003fc6270 */
[----:B------:R-:W-:Y:S01]  /*33f0*/  @!P4 IMAD.IADD R89, R89, 0x1, -R2 ;  /* 0x000000015959c824 */ /* 0x000fe200078e0a02 */
[----:B------:R-:W-:Y:S01]  /*3400*/  ISETP.GE.AND P4, PT, R56, RZ, PT ;  /* 0x000000ff3800720c */ /* 0x000fe20003f86270 */
[----:B------:R-:W-:Y:S02]  /*3410*/  @!P3 IMAD.IADD R6, R6, 0x1, -R3 ;  /* 0x000000010606b824 */ /* 0x000fe400078e0a03 */
[----:B------:R-:W2:Y:S01]  /*3420*/  LDC.64 R2, c[0x0][0x238] ;  /* 0x00008e00ff027b82 */ /* 0x000ea20000000a00 */
[----:B------:R-:W-:Y:S01]  /*3430*/  @!P0 IMAD.MOV R83, RZ, RZ, -R83 ;  /* 0x000000ffff538224 */ /* 0x000fe200078e0a53 */
[----:B------:R-:W-:Y:S01]  /*3440*/  ISETP.GE.AND P0, PT, R82, RZ, PT ;  /* 0x000000ff5200720c */ /* 0x000fe20003f06270 */
[----:B------:R-:W-:Y:S01]  /*3450*/  @!P1 IMAD.MOV R81, RZ, RZ, -R81 ;  /* 0x000000ffff519224 */ /* 0x000fe200078e0a51 */
[----:B------:R-:W-:Y:S01]  /*3460*/  ISETP.NE.AND P1, PT, R80, RZ, PT ;  /* 0x000000ff5000720c */ /* 0x000fe20003f25270 */
[----:B------:R-:W-:-:S02]  /*3470*/  @!P5 IMAD.MOV R85, RZ, RZ, -R85 ;  /* 0x000000ffff55d224 */ /* 0x000fc400078e0a55 */
[----:B------:R-:W-:Y:S01]  /*3480*/  @!P2 IMAD.MOV R79, RZ, RZ, -R79 ;  /* 0x000000ffff4fa224 */ /* 0x000fe200078e0a4f */
[----:B------:R-:W-:Y:S01]  /*3490*/  ISETP.NE.AND P2, PT, R84, RZ, PT ;  /* 0x000000ff5400720c */ /* 0x000fe20003f45270 */
[----:B------:R-:W-:Y:S02]  /*34a0*/  @!P6 IMAD.MOV R87, RZ, RZ, -R87 ;  /* 0x000000ffff57e224 */ /* 0x000fe400078e0a57 */
[----:B------:R-:W-:Y:S01]  /*34b0*/  @!P4 IMAD.MOV R89, RZ, RZ, -R89 ;  /* 0x000000ffff59c224 */ /* 0x000fe200078e0a59 */
[C---:B------:R-:W-:Y:S01]  /*34c0*/  SEL R8, R5.reuse, R11, !P2 ;  /* 0x0000000b05087207 */ /* 0x040fe20005000000 */
[----:B-1----:R-:W-:Y:S01]  /*34d0*/  VIADD R11, R14, 0xfffffffb ;  /* 0xfffffffb0e0b7836 */ /* 0x002fe20000000000 */
[C---:B------:R-:W-:Y:S01]  /*34e0*/  SEL R4, R5.reuse, R4, !P2 ;  /* 0x0000000405047207 */ /* 0x040fe20005000000 */
[----:B------:R-:W-:Y:S01]  /*34f0*/  @!P0 IMAD.MOV R6, RZ, RZ, -R6 ;  /* 0x000000ffff068224 */ /* 0x000fe200078e0a06 */
[C---:B------:R-:W-:Y:S01]  /*3500*/  SEL R7, R5.reuse, R7, !P2 ;  /* 0x0000000705077207 */ /* 0x040fe20005000000 */
[----:B------:R-:W-:Y:S01]  /*3510*/  IMAD R8, R8, UR5, RZ ;  /* 0x0000000508087c24 */ /* 0x000fe2000f8e02ff */
[----:B------:R-:W-:Y:S01]  /*3520*/  @!P1 LOP3.LUT R6, RZ, R80, RZ, 0x33, !PT ;  /* 0x00000050ff069212 */ /* 0x000fe200078e33ff */
[----:B------:R-:W-:Y:S01]  /*3530*/  IMAD R4, R4, UR5, RZ ;  /* 0x0000000504047c24 */ /* 0x000fe2000f8e02ff */
[----:B------:R-:W-:Y:S01]  /*3540*/  SEL R12, R5, R12, !P2 ;  /* 0x0000000c050c7207 */ /* 0x000fe20005000000 */
[----:B------:R-:W-:Y:S01]  /*3550*/  IMAD R7, R7, UR5, RZ ;  /* 0x0000000507077c24 */ /* 0x000fe2000f8e02ff */
[C---:B------:R-:W-:Y:S01]  /*3560*/  SEL R13, R5.reuse, R13, !P2 ;  /* 0x0000000d050d7207 */ /* 0x040fe20005000000 */
[----:B------:R-:W-:Y:S01]  /*3570*/  IMAD R142, R6, R15, RZ ;  /* 0x0000000f068e7224 */ /* 0x000fe200078e02ff */
[C---:B------:R-:W-:Y:S01]  /*3580*/  SEL R16, R5.reuse, R16, !P2 ;  /* 0x0000001005107207 */ /* 0x040fe20005000000 */
[C---:B--2---:R-:W-:Y:S01]  /*3590*/  IMAD.SHL.U32 R152, R2.reuse, 0x4, RZ ;  /* 0x0000000402987824 */ /* 0x044fe200078e00ff */
[C---:B------:R-:W-:Y:S01]  /*35a0*/  SEL R17, R5.reuse, R17, !P2 ;  /* 0x0000001105117207 */ /* 0x040fe20005000000 */
[C---:B------:R-:W-:Y:S01]  /*35b0*/  IMAD.SHL.U32 R148, R2.reuse, 0x2, RZ ;  /* 0x0000000202947824 */ /* 0x040fe200078e00ff */
[----:B------:R-:W-:Y:S01]  /*35c0*/  STL [R1+0x2bc], R142 ;  /* 0x0002bc8e01007387 */ /* 0x000fe20000100800 */
[C---:B------:R-:W-:Y:S01]  /*35d0*/  IMAD R150, R2.reuse, 0x3, RZ ;  /* 0x0000000302967824 */ /* 0x040fe200078e02ff */
[C---:B------:R-:W-:Y:S01]  /*35e0*/  SEL R18, R5.reuse, R18, !P2 ;  /* 0x0000001205127207 */ /* 0x040fe20005000000 */
[----:B------:R-:W-:Y:S01]  /*35f0*/  IMAD R169, R2, 0xc, RZ ;  /* 0x0000000c02a97824 */ /* 0x000fe200078e02ff */
[----:B------:R-:W-:Y:S01]  /*3600*/  STL [R1+0x250], R152 ;  /* 0x0002509801007387 */ /* 0x000fe20000100800 */
[----:B------:R-:W-:Y:S01]  /*3610*/  IMAD R211, R210, R3, RZ ;  /* 0x00000003d2d37224 */ /* 0x000fe200078e02ff */
[C---:B------:R-:W-:Y:S01]  /*3620*/  SEL R19, R5.reuse, R19, !P2 ;  /* 0x0000001305137207 */ /* 0x040fe20005000000 */
[C---:B------:R-:W-:Y:S01]  /*3630*/  IMAD R154, R2.reuse, 0x5, RZ ;  /* 0x00000005029a7824 */ /* 0x040fe200078e02ff */
[----:B------:R-:W-:Y:S01]  /*3640*/  STL [R1+0x34c], R148 ;  /* 0x00034c9401007387 */ /* 0x000fe20000100800 */
[----:B------:R-:W-:Y:S01]  /*3650*/  IMAD R156, R2, 0x6, RZ ;  /* 0x00000006029c7824 */ /* 0x000fe200078e02ff */
[C---:B------:R-:W-:Y:S01]  /*3660*/  SEL R20, R5.reuse, R20, !P2 ;  /* 0x0000001405147207 */ /* 0x040fe20005000000 */
[----:B------:R-:W-:Y:S01]  /*3670*/  IMAD.SHL.U32 R15, R0, 0x10, RZ ;  /* 0x00000010000f7824 */ /* 0x000fe200078e00ff */
[----:B------:R-:W-:Y:S01]  /*3680*/  STL [R1+0x348], R150 ;  /* 0x0003489601007387 */ /* 0x000fe20000100800 */
[C---:B------:R-:W-:Y:S01]  /*3690*/  IMAD R185, R2.reuse, 0x14, RZ ;  /* 0x0000001402b97824 */ /* 0x040fe200078e02ff */
[----:B------:R-:W-:Y:S01]  /*36a0*/  SEL R21, R5, R21, !P2 ;  /* 0x0000001505157207 */ /* 0x000fe20005000000 */
[C---:B------:R-:W-:Y:S01]  /*36b0*/  IMAD R159, R2.reuse, 0x7, RZ ;  /* 0x00000007029f7824 */ /* 0x040fe200078e02ff */
[----:B------:R-:W-:Y:S01]  /*36c0*/  STL [R1+0x268], R169 ;  /* 0x000268a901007387 */ /* 0x000fe20000100800 */
[----:B------:R-:W-:Y:S01]  /*36d0*/  IMAD.SHL.U32 R0, R211, 0x4, RZ ;  /* 0x00000004d3007824 */ /* 0x000fe200078e00ff */
[C---:B------:R-:W-:Y:S01]  /*36e0*/  SEL R22, R5.reuse, R22, !P2 ;  /* 0x0000001605167207 */ /* 0x040fe20005000000 */
[C---:B------:R-:W-:Y:S01]  /*36f0*/  IMAD R193, R2.reuse, 0x18, RZ ;  /* 0x0000001802c17824 */ /* 0x040fe200078e02ff */
[C---:B------:R-:W-:Y:S01]  /*3700*/  SEL R23, R5.reuse, R23, !P2 ;  /* 0x0000001705177207 */ /* 0x040fe20005000000 */
[----:B------:R-:W-:Y:S01]  /*3710*/  STL [R1+0x344], R154 ;  /* 0x0003449a01007387 */ /* 0x000fe20000100800 */
[C---:B------:R-:W-:Y:S01]  /*3720*/  SEL R24, R5.reuse, R24, !P2 ;  /* 0x0000001805187207 */ /* 0x040fe20005000000 */
[C---:B------:R-:W-:Y:S01]  /*3730*/  IMAD.SHL.U32 R161, R2.reuse, 0x8, RZ ;  /* 0x0000000802a17824 */ /* 0x040fe200078e00ff */
[C---:B------:R-:W-:Y:S01]  /*3740*/  SEL R25, R5.reuse, R25, !P2 ;  /* 0x0000001905197207 */ /* 0x040fe20005000000 */
[----:B------:R-:W-:Y:S01]  /*3750*/  STL [R1+0x340], R156 ;  /* 0x0003409c01007387 */ /* 0x000fe20000100800 */
[C---:B------:R-:W-:Y:S01]  /*3760*/  SEL R26, R5.reuse, R26, !P2 ;  /* 0x0000001a051a7207 */ /* 0x040fe20005000000 */
[C---:B------:R-:W-:Y:S01]  /*3770*/  IMAD R201, R2.reuse, 0x1c, RZ ;  /* 0x0000001c02c97824 */ /* 0x040fe200078e02ff */
        /* <DEDUP_REMOVED lines=43> */
[----:B------:R-:W-:Y:S01]  /*3a30*/  IMAD R140, R2, 0x15, RZ ;  /* 0x00000015028c7824 */ /* 0x000fe200078e02ff */
[C---:B------:R-:W-:Y:S01]  /*3a40*/  SEL R237, R5.reuse, R50, !P2 ;  /* 0x0000003205ed7207 */ /* 0x040fe20005000000 */
[----:B------:R-:W-:Y:S01]  /*3a50*/  IMAD R12, R12, UR5, RZ ;  /* 0x000000050c0c7c24 */ /* 0x000fe2000f8e02ff */
[C---:B------:R-:W-:Y:S01]  /*3a60*/  SEL R236, R5.reuse, R49, !P2 ;  /* 0x0000003105ec7207 */ /* 0x040fe20005000000 */
[----:B------:R-:W-:Y:S01]  /*3a70*/  STL [R1+0x29c], R177 ;  /* 0x00029cb101007387 */ /* 0x000fe20000100800 */
[C---:B------:R-:W-:Y:S01]  /*3a80*/  SEL R235, R5.reuse, R51, !P2 ;  /* 0x0000003305eb7207 */ /* 0x040fe20005000000 */
[C---:B------:R-:W-:Y:S01]  /*3a90*/  IMAD R189, R2.reuse, 0x16, RZ ;  /* 0x0000001602bd7824 */ /* 0x040fe200078e02ff */
[----:B------:R-:W-:Y:S01]  /*3aa0*/  SEL R234, R5, R53, !P2 ;  /* 0x0000003505ea7207 */ /* 0x000fe20005000000 */
[----:B------:R-:W-:Y:S01]  /*3ab0*/  IMAD R13, R13, UR5, RZ ;  /* 0x000000050d0d7c24 */ /* 0x000fe2000f8e02ff */
[C---:B------:R-:W-:Y:S01]  /*3ac0*/  SEL R233, R5.reuse, R55, !P2 ;  /* 0x0000003705e97207 */ /* 0x040fe20005000000 */
[----:B------:R-:W-:Y:S01]  /*3ad0*/  STL [R1+0x298], R179 ;  /* 0x000298b301007387 */ /* 0x000fe20000100800 */
[C---:B------:R-:W-:Y:S01]  /*3ae0*/  SEL R232, R5.reuse, R52, !P2 ;  /* 0x0000003405e87207 */ /* 0x040fe20005000000 */
[----:B------:R-:W-:Y:S01]  /*3af0*/  IMAD R191, R2, 0x17, RZ ;  /* 0x0000001702bf7824 */ /* 0x000fe200078e02ff */
[C---:B------:R-:W-:Y:S01]  /*3b00*/  SEL R231, R5.reuse, R57, !P2 ;  /* 0x0000003905e77207 */ /* 0x040fe20005000000 */
[----:B------:R-:W-:Y:S01]  /*3b10*/  STL [R1+0x294], R181 ;  /* 0x000294b501007387 */ /* 0x000fe20000100800 */
[C---:B------:R-:W-:Y:S01]  /*3b20*/  SEL R230, R5.reuse, R59, !P2 ;  /* 0x0000003b05e67207 */ /* 0x040fe20005000000 */
[----:B------:R-:W-:Y:S01]  /*3b30*/  IMAD R16, R16, UR5, RZ ;  /* 0x0000000510107c24 */ /* 0x000fe2000f8e02ff */
[C---:B------:R-:W-:Y:S01]  /*3b40*/  SEL R229, R5.reuse, R54, !P2 ;  /* 0x0000003605e57207 */ /* 0x040fe20005000000 */
[----:B------:R-:W-:Y:S01]  /*3b50*/  STL [R1+0x290], R183 ;  /* 0x000290b701007387 */ /* 0x000fe20000100800 */
[----:B------:R-:W-:Y:S01]  /*3b60*/  SEL R228, R5, R61, !P2 ;  /* 0x0000003d05e47207 */ /* 0x000fe20005000000 */
[----:B------:R-:W-:Y:S01]  /*3b70*/  IMAD R17, R17, UR5, RZ ;  /* 0x0000000511117c24 */ /* 0x000fe2000f8e02ff */
        /* <DEDUP_REMOVED lines=17> */
[----:B------:R1:W-:Y:S01]  /*3c90*/  STL [R1+0x2b4], R7 ;  /* 0x0002b40701007387 */ /* 0x0003e20000100800 */
[C---:B------:R-:W-:Y:S01]  /*3ca0*/  SEL R218, R5.reuse, R79, !P2 ;  /* 0x0000004f05da7207 */ /* 0x040fe20005000000 */
[----:B------:R-:W-:Y:S01]  /*3cb0*/  IMAD R22, R22, UR5, RZ ;  /* 0x0000000516167c24 */ /* 0x000fe2000f8e02ff */
[----:B------:R-:W-:Y:S01]  /*3cc0*/  SEL R217, R5, R81, !P2 ;  /* 0x0000005105d97207 */ /* 0x000fe20005000000 */
[----:B------:R-:W-:Y:S01]  /*3cd0*/  IMAD R23, R23, UR5, RZ ;  /* 0x0000000517177c24 */ /* 0x000fe2000f8e02ff */
        /* <DEDUP_REMOVED lines=8> */
[----:B------:R-:W-:Y:S01]  /*3d60*/  SEL R212, R5, R212, !P2 ;  /* 0x000000d405d47207 */ /* 0x000fe20005000000 */
[C---:B------:R-:W-:Y:S01]  /*3d70*/  VIADD R5, R14.reuse, 0xfffffffd ;  /* 0xfffffffd0e057836 */ /* 0x040fe20000000000 */
[----:B------:R-:W-:Y:S01]  /*3d80*/  ISETP.GE.U32.AND P5, PT, R11, 0x7fffffdc, PT ;  /* 0x7fffffdc0b00780c */ /* 0x000fe20003fa6070 */
[----:B------:R-:W-:Y:S01]  /*3d90*/  VIADD R10, R14, 0xffffffff ;  /* 0xffffffff0e0a7836 */ /* 0x000fe20000000000 */
[----:B------:R-:W-:Y:S01]  /*3da0*/  IADD3 R11, P1, R0, UR8, RZ ;  /* 0x00000008000b7c10 */ /* 0x000fe2000ff3e0ff */
[----:B------:R-:W-:Y:S01]  /*3db0*/  IMAD R28, R28, UR5, RZ ;  /* 0x000000051c1c7c24 */ /* 0x000fe2000f8e02ff */
[----:B------:R-:W-:Y:S01]  /*3dc0*/  ISETP.GE.U32.AND P0, PT, R5, 0x7fffffde, PT ;  /* 0x7fffffde0500780c */ /* 0x000fe20003f06070 */
[----:B------:R-:W-:Y:S01]  /*3dd0*/  IMAD R29, R29, UR5, RZ ;  /* 0x000000051d1d7c24 */ /* 0x000fe2000f8e02ff */
[----:B------:R-:W-:Y:S01]  /*3de0*/  LEA.HI.X.SX32 R5, R211, UR9, 0x2, P1 ;  /* 0x00000009d3057c11 */ /* 0x000fe200088f16ff */
[----:B------:R-:W-:Y:S01]  /*3df0*/  IMAD R30, R30, UR5, RZ ;  /* 0x000000051e1e7c24 */ /* 0x000fe2000f8e02ff */
[-C--:B------:R-:W-:Y:S01]  /*3e00*/  LEA R138, P1, R4, R11.reuse, 0x2 ;  /* 0x0000000b048a7211 */ /* 0x080fe200078210ff */
[----:B------:R-:W-:Y:S01]  /*3e10*/  IMAD R31, R31, UR5, RZ ;  /* 0x000000051f1f7c24 */ /* 0x000fe2000f8e02ff */
[C---:B------:R-:W-:Y:S01]  /*3e20*/  LEA R76, P6, R7.reuse, R11, 0x2 ;  /* 0x0000000b074c7211 */ /* 0x040fe200078c10ff */
[----:B------:R-:W-:Y:S01]  /*3e30*/  VIADD R56, R14, 0xfffffffe ;  /* 0xfffffffe0e387836 */ /* 0x000fe20000000000 */
[----:B------:R-:W-:Y:S01]  /*3e40*/  LEA.HI.X.SX32 R139, R4, R5, 0x2, P1 ;  /* 0x00000005048b7211 */ /* 0x000fe200008f16ff */
[----:B------:R-:W-:Y:S01]  /*3e50*/  IMAD R32, R32, UR5, RZ ;  /* 0x0000000520207c24 */ /* 0x000fe2000f8e02ff */
[----:B------:R-:W-:Y:S01]  /*3e60*/  LEA R136, P1, R8, R11, 0x2 ;  /* 0x0000000b08887211 */ /* 0x000fe200078210ff */
[----:B------:R-:W-:Y:S01]  /*3e70*/  IMAD R252, R252, UR5, RZ ;  /* 0x00000005fcfc7c24 */ /* 0x000fe2000f8e02ff */
        /* <DEDUP_REMOVED lines=12> */
[----:B-1----:R-:W-:Y:S01]  /*3f40*/  LEA.HI.X.SX32 R7, R13, R5, 0x2, P1 ;  /* 0x000000050d077211 */ /* 0x002fe200008f16ff */
        /* <DEDUP_REMOVED lines=17> */
[C---:B------:R-:W-:Y:S01]  /*4060*/  LEA R130, P1, R21.reuse, R11, 0x2 ;  /* 0x0000000b15827211 */ /* 0x040fe200078210ff */
[----:B------:R1:W-:Y:S01]  /*4070*/  STL [R1+0x258], R8 ;  /* 0x0002580801007387 */ /* 0x0003e20000100800 */
[----:B------:R-:W-:Y:S01]  /*4080*/  LEA.HI.X.SX32 R69, R20, R5, 0x2, P6 ;  /* 0x0000000514457211 */ /* 0x000fe200030f16ff */
[----:B------:R-:W-:Y:S01]  /*4090*/  IMAD R236, R236, UR5, RZ ;  /* 0x00000005ecec7c24 */ /* 0x000fe2000f8e02ff */
[C---:B------:R-:W-:Y:S01]  /*40a0*/  LEA R66, P6, R22.reuse, R11, 0x2 ;  /* 0x0000000b16427211 */ /* 0x040fe200078c10ff */
[----:B------:R-:W-:Y:S01]  /*40b0*/  STL [R1+0x24c], R12 ;  /* 0x00024c0c01007387 */ /* 0x000fe20000100800 */
        /* <DEDUP_REMOVED lines=14> */
[----:B------:R-:W-:Y:S01]  /*41a0*/  LEA R62, P6, R26, R11, 0x2 ;  /* 0x0000000b1a3e7211 */ /* 0x000fe200078c10ff */
[----:B------:R-:W-:Y:S01]  /*41b0*/  STL [R1+0x23c], R18 ;  /* 0x00023c1201007387 */ /* 0x000fe20000100800 */
[----:B------:R-:W-:Y:S01]  /*41c0*/  LEA.HI.X.SX32 R127, R25, R5, 0x2, P1 ;  /* 0x00000005197f7211 */ /* 0x000fe200008f16ff */
[----:B------:R-:W-:Y:S01]  /*41d0*/  IMAD R231, R231, UR5, RZ ;  /* 0x00000005e7e77c24 */ /* 0x000fe2000f8e02ff */
[C---:B------:R-:W-:Y:S01]  /*41e0*/  LEA R124, P1, R27.reuse, R11, 0x2 ;  /* 0x0000000b1b7c7211 */ /* 0x040fe200078210ff */
[----:B------:R-:W-:Y:S01]  /*41f0*/  STL [R1+0x238], R19 ;  /* 0x0002381301007387 */ /* 0x000fe20000100800 */
[----:B------:R-:W-:Y:S01]  /*4200*/  ISETP.GE.U32.AND P3, PT, R10, 0x7fffffe0, PT ;  /* 0x7fffffe00a00780c */ /* 0x000fe20003f66070 */
[----:B------:R-:W-:Y:S01]  /*4210*/  VIADD R10, R14, 0xfffffffc ;  /* 0xfffffffc0e0a7836 */ /* 0x000fe20000000000 */
[----:B------:R-:W-:Y:S01]  /*4220*/  LEA.HI.X.SX32 R63, R26, R5, 0x2, P6 ;  /* 0x000000051a3f7211 */ /* 0x000fe200030f16ff */
[----:B------:R-:W-:Y:S01]  /*4230*/  STL [R1+0x234], R20 ;  /* 0x0002341401007387 */ /* 0x000fe20000100800 */
[----:B------:R-:W-:Y:S01]  /*4240*/  LEA R60, P6, R28, R11, 0x2 ;  /* 0x0000000b1c3c7211 */ /* 0x000fe200078c10ff */
[----:B------:R-:W-:Y:S01]  /*4250*/  IMAD R230, R230, UR5, RZ ;  /* 0x00000005e6e67c24 */ /* 0x000fe2000f8e02ff */
[----:B------:R-:W-:Y:S01]  /*4260*/  LEA.HI.X.SX32 R125, R27, R5, 0x2, P1 ;  /* 0x000000051b7d7211 */ /* 0x000fe200008f16ff */
[----:B------:R-:W-:Y:S01]  /*4270*/  STL [R1+0x230], R21 ;  /* 0x0002301501007387 */ /* 0x000fe20000100800 */
[----:B------:R-:W-:Y:S01]  /*4280*/  LEA R122, P1, R29, R11, 0x2 ;  /* 0x0000000b1d7a7211 */ /* 0x000fe200078210ff */
[----:B------:R-:W-:Y:S01]  /*4290*/  IMAD R229, R229, UR5, RZ ;  /* 0x00000005e5e57c24 */ /* 0x000fe2000f8e02ff */
[----:B------:R-:W-:Y:S01]  /*42a0*/  LEA.HI.X.SX32 R61, R28, R5, 0x2, P6 ;  /* 0x000000051c3d7211 */ /* 0x000fe200030f16ff */
[----:B------:R-:W-:Y:S01]  /*42b0*/  STL [R1+0x22c], R22 ;  /* 0x00022c1601007387 */ /* 0x000fe20000100800 */
[----:B------:R-:W-:Y:S01]  /*42c0*/  ISETP.GE.U32.AND P4, PT, R10, 0x7fffffdd, PT ;  /* 0x7fffffdd0a00780c */ /* 0x000fe20003f86070 */
[----:B------:R-:W-:Y:S01]  /*42d0*/  IMAD R10, R33, UR5, RZ ;  /* 0x00000005210a7c24 */ /* 0x000fe2000f8e02ff */
[----:B------:R-:W-:Y:S01]  /*42e0*/  LEA R58, P6, R30, R11, 0x2 ;  /* 0x0000000b1e3a7211 */ /* 0x000fe200078c10ff */
[----:B------:R-:W-:Y:S01]  /*42f0*/  STL [R1+0x228], R23 ;  /* 0x0002281701007387 */ /* 0x000fe20000100800 */
[----:B------:R-:W-:Y:S01]  /*4300*/  LEA.HI.X.SX32 R123, R29, R5, 0x2, P1 ;  /* 0x000000051d7b7211 */ /* 0x000fe200008f16ff */
[----:B------:R-:W-:Y:S01]  /*4310*/  IMAD R228, R228, UR5, RZ ;  /* 0x00000005e4e47c24 */ /* 0x000fe2000f8e02ff */
[----:B------:R-:W-:Y:S01]  /*4320*/  LEA R120, P1, R31, R11, 0x2 ;  /* 0x0000000b1f787211 */ /* 0x000fe200078210ff */
[----:B------:R-:W-:Y:S01]  /*4330*/  STL [R1+0x224], R24 ;  /* 0x0002241801007387 */ /* 0x000fe20000100800 */
[----:B------:R-:W-:Y:S01]  /*4340*/  ISETP.GE.U32.AND P2, PT, R56, 0x7fffffdf, PT ;  /* 0x7fffffdf3800780c */ /* 0x000fe20003f46070 */
[----:B------:R-:W-:Y:S01]  /*4350*/  IMAD R227, R227, UR5, RZ ;  /* 0x00000005e3e37c24 */ /* 0x000fe2000f8e02ff */
        /* <DEDUP_REMOVED lines=29> */
[----:B------:R2:W-:Y:S01]  /*4530*/  STL [R1+0x204], R32 ;  /* 0x0002042001007387 */ /* 0x0005e20000100800 */
        /* <DEDUP_REMOVED lines=17> */
[----:B------:R-:W-:Y:S01]  /*4650*/  IMAD.SHL.U32 R4, R142, 0x4, RZ ;  /* 0x000000048e047824 */ /* 0x000fe200078e00ff */
[----:B------:R-:W-:Y:S01]  /*4660*/  LEA.HI.X.SX32 R47, R244, R5, 0x2, P6 ;  /* 0x00000005f42f7211 */ /* 0x000fe200030f16ff */
[----:B------:R3:W-:Y:S01]  /*4670*/  STL [R1+0x200], R10 ;  /* 0x0002000a01007387 */ /* 0x0007e20000100800 */
[----:B------:R-:W-:Y:S01]  /*4680*/  LEA R44, P6, R242, R11, 0x2 ;  /* 0x0000000bf22c7211 */ /* 0x000fe200078c10ff */
[C---:B------:R-:W-:Y:S01]  /*4690*/  IMAD R158, R2.reuse, 0x24, RZ ;  /* 0x00000024029e7824 */ /* 0x040fe200078e02ff */
[----:B------:R-:W-:Y:S01]  /*46a0*/  LEA.HI.X.SX32 R109, R243, R5, 0x2, P1 ;  /* 0x00000005f36d7211 */ /* 0x000fe200008f16ff */
[----:B------:R4:W-:Y:S01]  /*46b0*/  STL [R1+0x2c0], R4 ;  /* 0x0002c00401007387 */ /* 0x0009e20000100800 */
[C---:B------:R-:W-:Y:S01]  /*46c0*/  LEA R106, P1, R241.reuse, R11, 0x2 ;  /* 0x0000000bf16a7211 */ /* 0x040fe200078210ff */
[----:B------:R-:W-:Y:S01]  /*46d0*/  IMAD R162, R2, 0x2c, RZ ;  /* 0x0000002c02a27824 */ /* 0x000fe200078e02ff */
[----:B------:R-:W-:Y:S01]  /*46e0*/  LEA.HI.X.SX32 R45, R242, R5, 0x2, P6 ;  /* 0x00000005f22d7211 */ /* 0x000fe200030f16ff */
[----:B------:R-:W-:Y:S01]  /*46f0*/  IMAD R166, R2, 0x34, RZ ;  /* 0x0000003402a67824 */ /* 0x000fe200078e02ff */
[----:B------:R-:W-:Y:S01]  /*4700*/  LEA R42, P6, R240, R11, 0x2 ;  /* 0x0000000bf02a7211 */ /* 0x000fe200078c10ff */
[C---:B------:R-:W-:Y:S01]  /*4710*/  IMAD R160, R2.reuse, 0x28, RZ ;  /* 0x0000002802a07824 */ /* 0x040fe200078e02ff */
[----:B------:R-:W-:Y:S01]  /*4720*/  LEA.HI.X.SX32 R107, R241, R5, 0x2, P1 ;  /* 0x00000005f16b7211 */ /* 0x000fe200008f16ff */
[C---:B------:R-:W-:Y:S01]  /*4730*/  IMAD R170, R2.reuse, 0x3c, RZ ;  /* 0x0000003c02aa7824 */ /* 0x040fe200078e02ff */
        /* <DEDUP_REMOVED lines=19> */
[----:B-1----:R-:W-:Y:S01]  /*4870*/  IMAD R8, R2, 0x19, RZ ;  /* 0x0000001902087824 */ /* 0x002fe200078e02ff */
        /* <DEDUP_REMOVED lines=15> */
[----:B------:R1:W-:Y:S01]  /*4970*/  STL [R1+0x280], R8 ;  /* 0x0002800801007387 */ /* 0x0003e20000100800 */
[----:B--2---:R-:W-:Y:S01]  /*4980*/  LEA R32, P6, R230, R11, 0x2 ;  /* 0x0000000be6207211 */ /* 0x004fe200078c10ff */
[C---:B------:R-:W-:Y:S01]  /*4990*/  IMAD R17, R2.reuse, 0x1f, RZ ;  /* 0x0000001f02117824 */ /* 0x040fe200078e02ff */
[----:B------:R-:W-:Y:S01]  /*49a0*/  LEA.HI.X.SX32 R97, R231, R5, 0x2, P1 ;  /* 0x00000005e7617211 */ /* 0x000fe200008f16ff */
[----:B------:R-:W-:Y:S01]  /*49b0*/  STL [R1+0x27c], R197 ;  /* 0x00027cc501007387 */ /* 0x000fe20000100800 */
[C---:B------:R-:W-:Y:S01]  /*49c0*/  LEA R94, P1, R229.reuse, R11, 0x2 ;  /* 0x0000000be55e7211 */ /* 0x040fe200078210ff */
[----:B------:R-:W-:Y:S01]  /*49d0*/  IMAD R196, R2, 0x70, RZ ;  /* 0x0000007002c47824 */ /* 0x000fe200078e02ff */
[----:B------:R-:W-:Y:S01]  /*49e0*/  LEA.HI.X.SX32 R33, R230, R5, 0x2, P6 ;  /* 0x00000005e6217211 */ /* 0x000fe200030f16ff */
[----:B------:R2:W-:Y:S01]  /*49f0*/  STL [R1+0x278], R199 ;  /* 0x000278c701007387 */ /* 0x0005e20000100800 */
[----:B------:R-:W-:Y:S01]  /*4a00*/  LEA R30, P6, R228, R11, 0x2 ;  /* 0x0000000be41e7211 */ /* 0x000fe200078c10ff */
[C---:B------:R-:W-:Y:S01]  /*4a10*/  IMAD R200, R2.reuse, 0x78, RZ ;  /* 0x0000007802c87824 */ /* 0x040fe200078e02ff */
[----:B------:R-:W-:Y:S01]  /*4a20*/  LEA.HI.X.SX32 R95, R229, R5, 0x2, P1 ;  /* 0x00000005e55f7211 */ /* 0x000fe200008f16ff */
[----:B------:R-:W-:Y:S01]  /*4a30*/  IMAD R202, R2, 0x1e, RZ ;  /* 0x0000001e02ca7824 */ /* 0x000fe200078e02ff */
[----:B------:R-:W-:Y:S01]  /*4a40*/  LEA R92, P1, R227, R11, 0x2 ;  /* 0x0000000be35c7211 */ /* 0x000fe200078210ff */
[----:B------:R-:W-:Y:S01]  /*4a50*/  VIADD R16, R14, 0xfffffffa ;  /* 0xfffffffa0e107836 */ /* 0x000fe20000000000 */
[----:B------:R-:W-:Y:S01]  /*4a60*/  LEA.HI.X.SX32 R31, R228, R5, 0x2, P6 ;  /* 0x00000005e41f7211 */ /* 0x000fe200030f16ff */
[----:B------:R-:W-:Y:S01]  /*4a70*/  VIADD R209, R14, 0x1f ;  /* 0x0000001f0ed17836 */ /* 0x000fe20000000000 */
[----:B------:R-:W-:-:S02]  /*4a80*/  LEA R28, P6, R226, R11, 0x2 ;  /* 0x0000000be21c7211 */ /* 0x000fc400078c10ff */
[----:B------:R-:W-:Y:S02]  /*4a90*/  LEA.HI.X.SX32 R93, R227, R5, 0x2, P1 ;  /* 0x00000005e35d7211 */ /* 0x000fe400008f16ff */
[C---:B------:R-:W-:Y:S02]  /*4aa0*/  LEA R90, P1, R225.reuse, R11, 0x2 ;  /* 0x0000000be15a7211 */ /* 0x040fe400078210ff */
[----:B------:R-:W-:Y:S02]  /*4ab0*/  LEA.HI.X.SX32 R29, R226, R5, 0x2, P6 ;  /* 0x00000005e21d7211 */ /* 0x000fe400030f16ff */
[----:B------:R-:W-:Y:S02]  /*4ac0*/  LEA R26, P6, R224, R11, 0x2 ;  /* 0x0000000be01a7211 */ /* 0x000fe400078c10ff */
[----:B------:R-:W-:Y:S02]  /*4ad0*/  LEA.HI.X.SX32 R91, R225, R5, 0x2, P1 ;  /* 0x00000005e15b7211 */ /* 0x000fe400008f16ff */
        /* <DEDUP_REMOVED lines=22> */
[----:B---3--:R-:W-:Y:S02]  /*4c40*/  LEA R10, P6, R212, R11, 0x2 ;  /* 0x0000000bd40a7211 */ /* 0x008fe400078c10ff */
[----:B------:R-:W-:Y:S02]  /*4c50*/  LEA.HI.X.SX32 R79, R213, R5, 0x2, P1 ;  /* 0x00000005d54f7211 */ /* 0x000fe400008f16ff */
[----:B----4-:R-:W-:-:S02]  /*4c60*/  IADD3 R4, P1, R4, UR6, RZ ;  /* 0x0000000604047c10 */ /* 0x010fc4000ff3e0ff */
[----:B------:R-:W-:Y:S02]  /*4c70*/  LEA.HI.X.SX32 R11, R212, R5, 0x2, P6 ;  /* 0x00000005d40b7211 */ /* 0x000fe400030f16ff */
[----:B------:R-:W-:Y:S02]  /*4c80*/  LEA.HI.X.SX32 R5, R142, UR7, 0x2, P1 ;  /* 0x000000078e057c11 */ /* 0x000fe400088f16ff */
[-C--:B------:R-:W-:Y:S02]  /*4c90*/  IADD3 R142, P1, R152, R4.reuse, RZ ;  /* 0x00000004988e7210 */ /* 0x080fe40007f3e0ff */
[CC--:B------:R-:W-:Y:S02]  /*4ca0*/  LEA R144, P6, R2.reuse, R4.reuse, 0x3 ;  /* 0x0000000402907211 */ /* 0x0c0fe400078c18ff */
[----:B------:R-:W-:Y:S02]  /*4cb0*/  LEA.HI.X.SX32 R143, R2, R5, 0x2, P1 ;  /* 0x00000005028f7211 */ /* 0x000fe400008f16ff */
[----:B------:R-:W-:-:S02]  /*4cc0*/  IADD3 R146, P1, R169, R4, RZ ;  /* 0x00000004a9927210 */ /* 0x000fc40007f3e0ff */
[-C--:B------:R-:W-:Y:S02]  /*4cd0*/  LEA.HI.X.SX32 R145, R148, R5.reuse, 0x2, P6 ;  /* 0x0000000594917211 */ /* 0x080fe400030f16ff */
[-C--:B------:R-:W-:Y:S02]  /*4ce0*/  LEA.HI.X.SX32 R147, R150, R5.reuse, 0x2, P1 ;  /* 0x0000000596937211 */ /* 0x080fe400008f16ff */
[-C--:B------:R-:W-:Y:S02]  /*4cf0*/  IADD3 R150, P1, R185, R4.reuse, RZ ;  /* 0x00000004b9967210 */ /* 0x080fe40007f3e0ff */
[-C--:B------:R-:W-:Y:S02]  /*4d00*/  LEA R148, P6, R2, R4.reuse, 0x4 ;  /* 0x0000000402947211 */ /* 0x080fe400078c20ff */
[----:B------:R-:W-:Y:S02]  /*4d10*/  LEA.HI.X.SX32 R151, R154, R5, 0x2, P1 ;  /* 0x000000059a977211 */ /* 0x000fe400008f16ff */
[----:B------:R-:W-:-:S02]  /*4d20*/  IADD3 R154, P1, R201, R4, RZ ;  /* 0x00000004c99a7210 */ /* 0x000fc40007f3e0ff */
[-C--:B------:R-:W-:Y:S02]  /*4d30*/  LEA.HI.X.SX32 R149, R152, R5.reuse, 0x2, P6 ;  /* 0x0000000598957211 */ /* 0x080fe400030f16ff */
[-C--:B------:R-:W-:Y:S02]  /*4d40*/  LEA.HI.X.SX32 R155, R159, R5.reuse, 0x2, P1 ;  /* 0x000000059f9b7211 */ /* 0x080fe400008f16ff */
[-C--:B------:R-:W-:Y:S02]  /*4d50*/  IADD3 R158, P1, R158, R4.reuse, RZ ;  /* 0x000000049e9e7210 */ /* 0x080fe40007f3e0ff */
[-C--:B------:R-:W-:Y:S02]  /*4d60*/  IADD3 R152, P6, R193, R4.reuse, RZ ;  /* 0x00000004c1987210 */ /* 0x080fe40007fde0ff */
[----:B------:R-:W-:Y:S02]  /*4d70*/  LEA.HI.X.SX32 R159, R163, R5, 0x2, P1 ;  /* 0x00000005a39f7211 */ /* 0x000fe400008f16ff */
[----:B------:R-:W-:-:S02]  /*4d80*/  IADD3 R162, P1, R162, R4, RZ ;  /* 0x00000004a2a27210 */ /* 0x000fc40007f3e0ff */
[-C--:B------:R-:W-:Y:S02]  /*4d90*/  LEA.HI.X.SX32 R153, R156, R5.reuse, 0x2, P6 ;  /* 0x000000059c997211 */ /* 0x080fe400030f16ff */
[-C--:B------:R-:W-:Y:S01]  /*4da0*/  LEA.HI.X.SX32 R163, R141, R5.reuse, 0x2, P1 ;  /* 0x000000058da37211 */ /* 0x080fe200008f16ff */
[C---:B------:R-:W-:Y:S01]  /*4db0*/  IMAD R141, R2.reuse, 0x1d, RZ ;  /* 0x0000001d028d7824 */ /* 0x040fe200078e02ff */
[-C--:B------:R-:W-:Y:S02]  /*4dc0*/  LEA R156, P6, R2, R4.reuse, 0x5 ;  /* 0x00000004029c7211 */ /* 0x080fe400078c28ff */
[----:B------:R-:W-:Y:S02]  /*4dd0*/  IADD3 R166, P1, R166, R4, RZ ;  /* 0x00000004a6a67210 */ /* 0x000fe40007f3e0ff */
[-C--:B------:R-:W-:Y:S01]  /*4de0*/  LEA.HI.X.SX32 R157, R161, R5.reuse, 0x2, P6 ;  /* 0x00000005a19d7211 */ /* 0x080fe200030f16ff */
[----:B------:R3:W-:Y:S01]  /*4df0*/  STL [R1+0x274], R141 ;  /* 0x0002748d01007387 */ /* 0x0007e20000100800 */
[----:B------:R-:W-:-:S02]  /*4e00*/  LEA.HI.X.SX32 R167, R171, R5, 0x2, P1 ;  /* 0x00000005aba77211 */ /* 0x000fc400008f16ff */
[-C--:B------:R-:W-:Y:S01]  /*4e10*/  IADD3 R160, P6, R160, R4.reuse, RZ ;  /* 0x00000004a0a07210 */ /* 0x080fe20007fde0ff */
[----:B------:R-:W-:Y:S01]  /*4e20*/  STL [R1+0x270], R202 ;  /* 0x000270ca01007387 */ /* 0x000fe20000100800 */
[-C--:B------:R-:W-:Y:S02]  /*4e30*/  IADD3 R170, P1, R170, R4.reuse, RZ ;  /* 0x00000004aaaa7210 */ /* 0x080fe40007f3e0ff */
[-C--:B------:R-:W-:Y:S01]  /*4e40*/  LEA.HI.X.SX32 R161, R165, R5.reuse, 0x2, P6 ;  /* 0x00000005a5a17211 */ /* 0x080fe200030f16ff */
[----:B------:R4:W-:Y:S01]  /*4e50*/  STL [R1+0x26c], R17 ;  /* 0x00026c1101007387 */ /* 0x0009e20000100800 */
[----:B------:R-:W-:Y:S02]  /*4e60*/  LEA.HI.X.SX32 R171, R175, R5, 0x2, P1 ;  /* 0x00000005afab7211 */ /* 0x000fe400008f16ff */
[-C--:B------:R-:W-:Y:S02]  /*4e70*/  IADD3 R164, P6, R164, R4.reuse, RZ ;  /* 0x00000004a4a47210 */ /* 0x080fe40007fde0ff */
[----:B------:R-:W-:-:S02]  /*4e80*/  IADD3 R174, P1, R174, R4, RZ ;  /* 0x00000004aeae7210 */ /* 0x000fc40007f3e0ff */
[-C--:B------:R-:W-:Y:S02]  /*4e90*/  LEA.HI.X.SX32 R165, R169, R5.reuse, 0x2, P6 ;  /* 0x00000005a9a57211 */ /* 0x080fe400030f16ff */
[-C--:B------:R-:W-:Y:S02]  /*4ea0*/  LEA.HI.X.SX32 R175, R179, R5.reuse, 0x2, P1 ;  /* 0x00000005b3af7211 */ /* 0x080fe400008f16ff */
[-C--:B------:R-:W-:Y:S02]  /*4eb0*/  IADD3 R168, P6, R168, R4.reuse, RZ ;  /* 0x00000004a8a87210 */ /* 0x080fe40007fde0ff */
[----:B------:R-:W-:Y:S02]  /*4ec0*/  IADD3 R178, P1, R178, R4, RZ ;  /* 0x00000004b2b27210 */ /* 0x000fe40007f3e0ff */
[-C--:B------:R-:W-:Y:S02]  /*4ed0*/  LEA.HI.X.SX32 R169, R172, R5.reuse, 0x2, P6 ;  /* 0x00000005aca97211 */ /* 0x080fe400030f16ff */
[----:B------:R-:W-:-:S02]  /*4ee0*/  LEA.HI.X.SX32 R179, R183, R5, 0x2, P1 ;  /* 0x00000005b7b37211 */ /* 0x000fc400008f16ff */
[-C--:B------:R-:W-:Y:S02]  /*4ef0*/  LEA R172, P6, R2, R4.reuse, 0x6 ;  /* 0x0000000402ac7211 */ /* 0x080fe400078c30ff */
[-C--:B------:R-:W-:Y:S02]  /*4f00*/  IADD3 R182, P1, R182, R4.reuse, RZ ;  /* 0x00000004b6b67210 */ /* 0x080fe40007f3e0ff */
[-C--:B------:R-:W-:Y:S02]  /*4f10*/  LEA.HI.X.SX32 R173, R177, R5.reuse, 0x2, P6 ;  /* 0x00000005b1ad7211 */ /* 0x080fe400030f16ff */
[----:B------:R-:W-:Y:S01]  /*4f20*/  LEA.HI.X.SX32 R183, R140, R5, 0x2, P1 ;  /* 0x000000058cb77211 */ /* 0x000fe200008f16ff */
[----:B------:R-:W-:Y:S01]  /*4f30*/  IMAD R140, R2, 0x7c, RZ ;  /* 0x0000007c028c7824 */ /* 0x000fe200078e02ff */
[-C--:B------:R-:W-:Y:S02]  /*4f40*/  IADD3 R176, P6, R176, R4.reuse, RZ ;  /* 0x00000004b0b07210 */ /* 0x080fe40007fde0ff */
[----:B------:R-:W-:-:S02]  /*4f50*/  IADD3 R186, P1, R186, R4, RZ ;  /* 0x00000004baba7210 */ /* 0x000fc40007f3e0ff */
[-C--:B------:R-:W-:Y:S02]  /*4f60*/  LEA.HI.X.SX32 R177, R181, R5.reuse, 0x2, P6 ;  /* 0x00000005b5b17211 */ /* 0x080fe400030f16ff */
[-C--:B------:R-:W-:Y:S02]  /*4f70*/  LEA.HI.X.SX32 R187, R191, R5.reuse, 0x2, P1 ;  /* 0x00000005bfbb7211 */ /* 0x080fe400008f16ff */
[-C--:B------:R-:W-:Y:S02]  /*4f80*/  IADD3 R180, P6, R180, R4.reuse, RZ ;  /* 0x00000004b4b47210 */ /* 0x080fe40007fde0ff */
[-C--:B------:R-:W-:Y:S02]  /*4f90*/  IADD3 R190, P1, R190, R4.reuse, RZ ;  /* 0x00000004bebe7210 */ /* 0x080fe40007f3e0ff */
[-C--:B------:R-:W-:Y:S02]  /*4fa0*/  LEA.HI.X.SX32 R181, R185, R5.reuse, 0x2, P6 ;  /* 0x00000005b9b57211 */ /* 0x080fe400030f16ff */
[----:B------:R-:W-:Y:S01]  /*4fb0*/  LEA.HI.X.SX32 R191, R8, R5, 0x2, P1 ;  /* 0x0000000508bf7211 */ /* 0x000fe200008f16ff */
[----:B-1----:R-:W-:Y:S01]  /*4fc0*/  VIADD R8, R14, 0xfffffff9 ;  /* 0xfffffff90e087836 */ /* 0x002fe20000000000 */
[----:B------:R-:W-:-:S02]  /*4fd0*/  IADD3 R184, P6, R184, R4, RZ ;  /* 0x00000004b8b87210 */ /* 0x000fc40007fde0ff */
[-C--:B------:R-:W-:Y:S02]  /*4fe0*/  IADD3 R194, P1, R194, R4.reuse, RZ ;  /* 0x00000004c2c27210 */ /* 0x080fe40007f3e0ff */
[-C--:B------:R-:W-:Y:S02]  /*4ff0*/  LEA.HI.X.SX32 R185, R189, R5.reuse, 0x2, P6 ;  /* 0x00000005bdb97211 */ /* 0x080fe400030f16ff */
[----:B------:R-:W-:Y:S02]  /*5000*/  LEA.HI.X.SX32 R195, R199, R5, 0x2, P1 ;  /* 0x00000005c7c37211 */ /* 0x000fe400008f16ff */
[-C--:B------:R-:W-:Y:S02]  /*5010*/  IADD3 R188, P6, R188, R4.reuse, RZ ;  /* 0x00000004bcbc7210 */ /* 0x080fe40007fde0ff */
[----:B------:R-:W-:Y:S02]  /*5020*/  IADD3 R198, P1, R198, R4, RZ ;  /* 0x00000004c6c67210 */ /* 0x000fe40007f3e0ff */
[----:B------:R-:W-:-:S02]  /*5030*/  LOP3.LUT R15, R15, 0x70, RZ, 0xc0, !PT ;  /* 0x000000700f0f7812 */ /* 0x000fc400078ec0ff */
[-C--:B------:R-:W-:Y:S02]  /*5040*/  LEA.HI.X.SX32 R189, R193, R5.reuse, 0x2, P6 ;  /* 0x00000005c1bd7211 */ /* 0x080fe400030f16ff */
[-C--:B--2---:R-:W-:Y:S01]  /*5050*/  LEA.HI.X.SX32 R199, R141, R5.reuse, 0x2, P1 ;  /* 0x000000058dc77211 */ /* 0x084fe200008f16ff */
[----:B------:R-:W-:Y:S01]  /*5060*/  IMAD R15, R203, 0x80, R15 ;  /* 0x00000080cb0f7824 */ /* 0x000fe200078e020f */
[-C--:B------:R-:W-:Y:S02]  /*5070*/  IADD3 R192, P6, R192, R4.reuse, RZ ;  /* 0x00000004c0c07210 */ /* 0x080fe40007fde0ff */
[----:B------:R-:W-:Y:S01]  /*5080*/  IADD3 R140, P1, R140, R4, RZ ;  /* 0x000000048c8c7210 */ /* 0x000fe20007f3e0ff */
[----:B------:R-:W-:Y:S01]  /*5090*/  VIADD R208, R15, UR12 ;  /* 0x0000000c0fd07c36 */ /* 0x000fe20008000000 */
[-C--:B------:R-:W-:Y:S02]  /*50a0*/  LEA.HI.X.SX32 R193, R197, R5.reuse, 0x2, P6 ;  /* 0x00000005c5c17211 */ /* 0x080fe400030f16ff */
[----:B---3--:R-:W-:-:S02]  /*50b0*/  LEA.HI.X.SX32 R141, R17, R5, 0x2, P1 ;  /* 0x00000005118d7211 */ /* 0x008fc400008f16ff */
[-C--:B------:R-:W-:Y:S01]  /*50c0*/  IADD3 R196, P6, R196, R4.reuse, RZ ;  /* 0x00000004c4c47210 */ /* 0x080fe20007fde0ff */
[----:B------:R-:W-:Y:S01]  /*50d0*/  @!PT LDS RZ, [RZ] ;  /* 0x00000000fffff984 */ /* 0x000fe20000000800 */
[----:B------:R-:W-:Y:S01]  /*50e0*/  @!PT LDS RZ, [RZ] ;  /* 0x00000000fffff984 */ /* 0x000fe20000000800 */
[----:B------:R-:W-:Y:S01]  /*50f0*/  @!PT LDS RZ, [RZ] ;  /* 0x00000000fffff984 */ /* 0x000fe20000000800 */
[----:B------:R1:W-:Y:S01]  /*5100*/  LDGSTS.E [R208+0x18000], desc[UR16][R4.64], !P3 ;  /* 0x1800000004d07fae */ /* 0x0003e2000d921850 */
[----:B------:R-:W-:Y:S01]  /*5110*/  ISETP.GE.U32.AND P1, PT, R8, 0x7fffffda, PT ;  /* 0x7fffffda0800780c */ /* 0x000fe20003f26070 */
[----:B------:R-:W-:Y:S01]  /*5120*/  VIADD R8, R14, 0xfffffff7 ;  /* 0xfffffff70e087836 */ /* 0x000fe20000000000 */
[-C--:B------:R-:W-:Y:S01]  /*5130*/  LEA.HI.X.SX32 R197, R201, R5.reuse, 0x2, P6 ;  /* 0x00000005c9c57211 */ /* 0x080fe200030f16ff */
[----:B------:R2:W-:Y:S01]  /*5140*/  LDGSTS.E [R208+0x18004], desc[UR16][R142.64], !P2 ;  /* 0x180040008ed07fae */ /* 0x0005e2000d121850 */
[----:B------:R-:W-:Y:S02]  /*5150*/  IADD3 R200, P6, R200, R4, RZ ;  /* 0x00000004c8c87210 */ /* 0x000fe40007fde0ff */
[----:B------:R-:W-:Y:S01]  /*5160*/  ISETP.GE.U32.AND P2, PT, R8, 0x7fffffd8, PT ;  /* 0x7fffffd80800780c */ /* 0x000fe20003f46070 */
[----:B------:R-:W-:Y:S01]  /*5170*/  VIADD R8, R14, 0xfffffff6 ;  /* 0xfffffff60e087836 */ /* 0x000fe20000000000 */
[----:B------:R-:W-:Y:S01]  /*5180*/  LEA.HI.X.SX32 R201, R202, R5, 0x2, P6 ;  /* 0x00000005cac97211 */ /* 0x000fe200030f16ff */
[----:B------:R3:W-:Y:S01]  /*5190*/  LDGSTS.E [R208+0x18008], desc[UR16][R144.64], !P0 ;  /* 0x1800800090d07fae */ /* 0x0007e2000c121850 */
[----:B------:R-:W-:Y:S01]  /*51a0*/  ISETP.GE.U32.AND P6, PT, R16, 0x7fffffdb, PT ;  /* 0x7fffffdb1000780c */ /* 0x000fe20003fc6070 */
[----:B------:R-:W-:Y:S01]  /*51b0*/  VIADD R16, R14, 0xfffffff8 ;  /* 0xfffffff80e107836 */ /* 0x000fe20000000000 */
[----:B----4-:R-:W-:Y:S01]  /*51c0*/  LOP3.LUT R17, R15, 0x10, RZ, 0x3c, !PT ;  /* 0x000000100f117812 */ /* 0x010fe200078e3cff */
[----:B------:R-:W-:Y:S01]  /*51d0*/  LDGSTS.E [R208+0x1800c], desc[UR16][R146.64], !P4 ;  /* 0x1800c00092d07fae */ /* 0x000fe2000e121850 */
[----:B------:R-:W-:Y:S01]  /*51e0*/  ISETP.GE.U32.AND P0, PT, R8, 0x7fffffd7, PT ;  /* 0x7fffffd70800780c */ /* 0x000fe20003f06070 */
[----:B------:R-:W-:Y:S01]  /*51f0*/  VIADD R8, R14, 0xfffffff5 ;  /* 0xfffffff50e087836 */ /* 0x000fe20000000000 */
[----:B------:R-:W-:Y:S01]  /*5200*/  ISETP.GE.U32.AND P3, PT, R16, 0x7fffffd9, PT ;  /* 0x7fffffd91000780c */ /* 0x000fe20003f66070 */
[----:B------:R-:W-:Y:S01]  /*5210*/  VIADD R207, R17, UR12 ;  /* 0x0000000c11cf7c36 */ /* 0x000fe20008000000 */
[----:B------:R4:W-:Y:S01]  /*5220*/  STL [R1+0x384], R17 ;  /* 0x0003841101007387 */ /* 0x0009e20000100800 */
[----:B------:R-:W-:Y:S01]  /*5230*/  VIADD R16, R14, 0xfffffff4 ;  /* 0xfffffff40e107836 */ /* 0x000fe20000000000 */
[----:B------:R-:W-:Y:S01]  /*5240*/  ISETP.GE.U32.AND P4, PT, R8, 0x7fffffd6, PT ;  /* 0x7fffffd60800780c */ /* 0x000fe20003f86070 */
[----:B------:R-:W-:Y:S01]  /*5250*/  VIADD R8, R14, 0xfffffff3 ;  /* 0xfffffff30e087836 */ /* 0x000fe20000000000 */
[----:B------:R-:W-:Y:S01]  /*5260*/  LDGSTS.E [R207+0x18000], desc[UR16][R148.64], !P5 ;  /* 0x1800000094cf7fae */ /* 0x000fe2000e921850 */
[----:B------:R-:W-:-:S02]  /*5270*/  LOP3.LUT R202, R15, 0x60, RZ, 0x3c, !PT ;  /* 0x000000600fca7812 */ /* 0x000fc400078e3cff */
[----:B------:R-:W-:Y:S01]  /*5280*/  ISETP.GE.U32.AND P5, PT, R16, 0x7fffffd5, PT ;  /* 0x7fffffd51000780c */ /* 0x000fe20003fa6070 */
[----:B------:R-:W-:Y:S01]  /*5290*/  LDGSTS.E [R207+0x18004], desc[UR16][R150.64], !P6 ;  /* 0x1800400096cf7fae */ /* 0x000fe2000f121850 */
[----:B------:R-:W-:Y:S01]  /*52a0*/  ISETP.GE.U32.AND P6, PT, R8, 0x7fffffd4, PT ;  /* 0x7fffffd40800780c */ /* 0x000fe20003fc6070 */
[C---:B------:R-:W-:Y:S01]  /*52b0*/  VIADD R8, R14.reuse, 0xfffffff2 ;  /* 0xfffffff20e087836 */ /* 0x040fe20000000000 */
[----:B----4-:R-:W-:Y:S01]  /*52c0*/  LOP3.LUT R17, R15, 0x20, RZ, 0x3c, !PT ;  /* 0x000000200f117812 */ /* 0x010fe200078e3cff */
[----:B------:R-:W-:Y:S01]  /*52d0*/  LDGSTS.E [R207+0x18008], desc[UR16][R152.64], !P1 ;  /* 0x1800800098cf7fae */ /* 0x000fe2000c921850 */
[----:B------:R-:W-:Y:S02]  /*52e0*/  VIADD R16, R14, 0xfffffff0 ;  /* 0xfffffff00e107836 */ /* 0x000fe40000000000 */
[----:B------:R-:W-:Y:S01]  /*52f0*/  ISETP.GE.U32.AND P1, PT, R8, 0x7fffffd3, PT ;  /* 0x7fffffd30800780c */ /* 0x000fe20003f26070 */
[----:B------:R-:W-:Y:S01]  /*5300*/  VIADD R8, R14, 0xfffffff1 ;  /* 0xfffffff10e087836 */ /* 0x000fe20000000000 */
[----:B------:R-:W-:Y:S01]  /*5310*/  LDGSTS.E [R207+0x1800c], desc[UR16][R154.64], !P3 ;  /* 0x1800c0009acf7fae */ /* 0x000fe2000d921850 */
[----:B------:R-:W-:-:S03]  /*5320*/  VIADD R206, R17, UR12 ;  /* 0x0000000c11ce7c36 */ /* 0x000fc60008000000 */
[----:B------:R-:W-:Y:S01]  /*5330*/  ISETP.GE.U32.AND P3, PT, R8, 0x7fffffd2, PT ;  /* 0x7fffffd20800780c */ /* 0x000fe20003f66070 */
[----:B------:R-:W-:Y:S01]  /*5340*/  VIADD R8, R14, 0xffffffef ;  /* 0xffffffef0e087836 */ /* 0x000fe20000000000 */
[----:B------:R-:W-:Y:S01]  /*5350*/  LDGSTS.E [R206+0x18000], desc[UR16][R156.64], !P2 ;  /* 0x180000009cce7fae */ /* 0x000fe2000d121850 */
[----:B------:R-:W-:Y:S01]  /*5360*/  ISETP.GE.U32.AND P2, PT, R16, 0x7fffffd1, PT ;  /* 0x7fffffd11000780c */ /* 0x000fe20003f46070 */
[----:B------:R-:W-:Y:S02]  /*5370*/  VIADD R16, R14, 0xffffffec ;  /* 0xffffffec0e107836 */ /* 0x000fe40000000000 */
[----:B------:R-:W-:Y:S01]  /*5380*/  LDGSTS.E [R206+0x18004], desc[UR16][R158.64], !P0 ;  /* 0x180040009ece7fae */ /* 0x000fe2000c121850 */
[----:B------:R-:W-:Y:S01]  /*5390*/  ISETP.GE.U32.AND P0, PT, R8, 0x7fffffd0, PT ;  /* 0x7fffffd00800780c */ /* 0x000fe20003f06070 */
[----:B------:R-:W-:Y:S02]  /*53a0*/  VIADD R8, R14, 0xffffffee ;  /* 0xffffffee0e087836 */ /* 0x000fe40000000000 */
[----:B------:R4:W-:Y:S04]  /*53b0*/  STL [R1+0x380], R17 ;  /* 0x0003801101007387 */ /* 0x0009e80000100800 */
[----:B------:R-:W-:Y:S01]  /*53c0*/  LDGSTS.E [R206+0x18008], desc[UR16][R160.64], !P4 ;  /* 0x18008000a0ce7fae */ /* 0x000fe2000e121850 */
[----:B------:R-:W-:Y:S01]  /*53d0*/  ISETP.GE.U32.AND P4, PT, R8, 0x7fffffcf, PT ;  /* 0x7fffffcf0800780c */ /* 0x000fe20003f86070 */
[----:B------:R-:W-:-:S02]  /*53e0*/  VIADD R8, R14, 0xffffffed ;  /* 0xffffffed0e087836 */ /* 0x000fc40000000000 */
[----:B------:R-:W-:Y:S01]  /*53f0*/  LDGSTS.E [R206+0x1800c], desc[UR16][R162.64], !P5 ;  /* 0x1800c000a2ce7fae */ /* 0x000fe2000e921850 */
[----:B----4-:R-:W-:Y:S02]  /*5400*/  LOP3.LUT R17, R15, 0x30, RZ, 0x3c, !PT ;  /* 0x000000300f117812 */ /* 0x010fe400078e3cff */
[----:B------:R-:W-:Y:S01]  /*5410*/  ISETP.GE.U32.AND P5, PT, R8, 0x7fffffce, PT ;  /* 0x7fffffce0800780c */ /* 0x000fe20003fa6070 */
[----:B------:R-:W-:Y:S02]  /*5420*/  VIADD R8, R14, 0xffffffeb ;  /* 0xffffffeb0e087836 */ /* 0x000fe40000000000 */
[----:B------:R-:W-:Y:S01]  /*5430*/  VIADD R205, R17, UR12 ;  /* 0x0000000c11cd7c36 */ /* 0x000fe20008000000 */
[----:B------:R4:W-:Y:S04]  /*5440*/  STL [R1+0x37c], R17 ;  /* 0x00037c1101007387 */ /* 0x0009e80000100800 */
[----:B------:R-:W-:Y:S01]  /*5450*/  LDGSTS.E [R205+0x18000], desc[UR16][R164.64], !P6 ;  /* 0x18000000a4cd7fae */ /* 0x000fe2000f121850 */
[----:B------:R-:W-:Y:S01]  /*5460*/  ISETP.GE.U32.AND P6, PT, R16, 0x7fffffcd, PT ;  /* 0x7fffffcd1000780c */ /* 0x000fe20003fc6070 */
[----:B------:R-:W-:-:S02]  /*5470*/  VIADD R16, R14, 0xffffffe9 ;  /* 0xffffffe90e107836 */ /* 0x000fc40000000000 */
[----:B------:R-:W-:Y:S01]  /*5480*/  LDGSTS.E [R205+0x18004], desc[UR16][R166.64], !P1 ;  /* 0x18004000a6cd7fae */ /* 0x000fe2000c921850 */
[----:B------:R-:W-:Y:S01]  /*5490*/  ISETP.GE.U32.AND P1, PT, R8, 0x7fffffcc, PT ;  /* 0x7fffffcc0800780c */ /* 0x000fe20003f26070 */
[----:B------:R-:W-:Y:S01]  /*54a0*/  VIADD R8, R14, 0xffffffea ;  /* 0xffffffea0e087836 */ /* 0x000fe20000000000 */
[----:B----4-:R-:W-:Y:S01]  /*54b0*/  LOP3.LUT R17, R15, 0x40, RZ, 0x3c, !PT ;  /* 0x000000400f117812 */ /* 0x010fe200078e3cff */
[----:B------:R-:W-:Y:S03]  /*54c0*/  LDGSTS.E [R205+0x18008], desc[UR16][R168.64], !P3 ;  /* 0x18008000a8cd7fae */ /* 0x000fe6000d921850 */
[----:B------:R-:W-:Y:S01]  /*54d0*/  ISETP.GE.U32.AND P3, PT, R8, 0x7fffffcb, PT ;  /* 0x7fffffcb0800780c */ /* 0x000fe20003f66070 */
[----:B------:R-:W-:Y:S01]  /*54e0*/  VIADD R203, R17, UR12 ;  /* 0x0000000c11cb7c36 */ /* 0x000fe20008000000 */
[----:B------:R-:W-:Y:S01]  /*54f0*/  LDGSTS.E [R205+0x1800c], desc[UR16][R170.64], !P2 ;  /* 0x1800c000aacd7fae */ /* 0x000fe2000d121850 */
[----:B------:R-:W-:Y:S01]  /*5500*/  VIADD R8, R14, 0xffffffe8 ;  /* 0xffffffe80e087836 */ /* 0x000fe20000000000 */
[----:B------:R-:W-:Y:S01]  /*5510*/  ISETP.GE.U32.AND P2, PT, R16, 0x7fffffca, PT ;  /* 0x7fffffca1000780c */ /* 0x000fe20003f46070 */
[----:B------:R-:W-:Y:S01]  /*5520*/  VIADD R16, R14, 0xffffffe7 ;  /* 0xffffffe70e107836 */ /* 0x000fe20000000000 */
[----:B------:R-:W-:Y:S02]  /*5530*/  LDGSTS.E [R203+0x18000], desc[UR16][R172.64], !P0 ;  /* 0x18000000accb7fae */ /* 0x000fe4000c121850 */
[----:B------:R-:W-:Y:S01]  /*5540*/  ISETP.GE.U32.AND P0, PT, R8, 0x7fffffc9, PT ;  /* 0x7fffffc90800780c */ /* 0x000fe20003f06070 */
[----:B------:R-:W-:Y:S01]  /*5550*/  VIADD R8, R14, 0xffffffe6 ;  /* 0xffffffe60e087836 */ /* 0x000fe20000000000 */
        /* <DEDUP_REMOVED lines=11> */
[----:B------:R4:W-:Y:S01]  /*5610*/  STL [R1+0x374], R17 ;  /* 0x0003741101007387 */ /* 0x0009e20000100800 */
[----:B------:R-:W-:-:S03]  /*5620*/  VIADD R8, R14, 0xffffffe3 ;  /* 0xffffffe30e087836 */ /* 0x000fc60000000000 */
[----:B------:R-:W-:Y:S01]  /*5630*/  LDGSTS.E [R204+0x18000], desc[UR16][R180.64], !P1 ;  /* 0x18000000b4cc7fae */ /* 0x000fe2000c921850 */
[----:B------:R-:W-:Y:S01]  /*5640*/  ISETP.GE.U32.AND P1, PT, R16, 0x7fffffc5, PT ;  /* 0x7fffffc51000780c */ /* 0x000fe20003f26070 */
[----:B------:R-:W-:Y:S02]  /*5650*/  VIADD R16, R14, 0xffffffe2 ;  /* 0xffffffe20e107836 */ /* 0x000fe40000000000 */
[----:B------:R-:W-:Y:S01]  /*5660*/  LDGSTS.E [R204+0x18004], desc[UR16][R182.64], !P3 ;  /* 0x18004000b6cc7fae */ /* 0x000fe2000d921850 */
[----:B------:R-:W-:Y:S01]  /*5670*/  ISETP.GE.U32.AND P3, PT, R8, 0x7fffffc4, PT ;  /* 0x7fffffc40800780c */ /* 0x000fe20003f66070 */
[----:B----4-:R-:W4:Y:S02]  /*5680*/  LDC R17, c[0x0][0x230] ;  /* 0x00008c00ff117b82 */ /* 0x010f240000000800 */
[----:B------:R-:W-:Y:S01]  /*5690*/  LDGSTS.E [R204+0x18008], desc[UR16][R184.64], !P2 ;  /* 0x18008000b8cc7fae */ /* 0x000fe2000d121850 */
[----:B------:R-:W-:-:S03]  /*56a0*/  ISETP.GT.AND P2, PT, R209, 0x1f, PT ;  /* 0x0000001fd100780c */ /* 0x000fc60003f44270 */
[----:B------:R-:W-:Y:S01]  /*56b0*/  LDGSTS.E [R204+0x1800c], desc[UR16][R186.64], !P0 ;  /* 0x1800c000bacc7fae */ /* 0x000fe2000c121850 */
[----:B------:R-:W-:Y:S02]  /*56c0*/  SEL R8, RZ, 0x4, !P2 ;  /* 0x00000004ff087807 */ /* 0x000fe40005000000 */
[----:B------:R-:W-:Y:S01]  /*56d0*/  ISETP.GE.AND P0, PT, R210, R14, PT ;  /* 0x0000000ed200720c */ /* 0x000fe20003f06270 */
[----:B------:R5:W-:Y:S01]  /*56e0*/  STL [R1+0x370], R202 ;  /* 0x000370ca01007387 */ /* 0x000be20000100800 */
[----:B------:R-:W-:Y:S01]  /*56f0*/  ISETP.GE.U32.AND P2, PT, R16, 0x7fffffc3, PT ;  /* 0x7fffffc31000780c */ /* 0x000fe20003f46070 */
[----:B------:R-:W-:Y:S01]  /*5700*/  VIADD R16, R14, 0xffffffe1 ;  /* 0xffffffe10e107836 */ /* 0x000fe20000000000 */
[----:B------:R-:W-:Y:S01]  /*5710*/  SEL R8, R8, RZ, !P0 ;  /* 0x000000ff08087207 */ /* 0x000fe20004000000 */
[----:B------:R-:W-:Y:S02]  /*5720*/  VIADD R210, R14, 0xffffffe0 ;  /* 0xffffffe00ed27836 */ /* 0x000fe40000000000 */
[----:B------:R-:W3:Y:S01]  /*5730*/  LDL R14, [R1+0x254] ;  /* 0x00025400010e7983 */ /* 0x000ee20000100800 */
[----:B------:R-:W-:Y:S01]  /*5740*/  ISETP.NE.U32.AND P0, PT, R8, RZ, PT ;  /* 0x000000ff0800720c */ /* 0x000fe20003f05070 */
[----:B-----5:R-:W-:-:S05]  /*5750*/  VIADD R202, R202, UR12 ;  /* 0x0000000ccaca7c36 */ /* 0x020fca0008000000 */
[----:B------:R-:W-:Y:S01]  /*5760*/  LDGSTS.E [R202+0x18000], desc[UR16][R188.64], !P4 ;  /* 0x18000000bcca7fae */ /* 0x000fe2000e121850 */
[----:B------:R-:W-:Y:S01]  /*5770*/  ISETP.GE.U32.AND P4, PT, R16, 0x7fffffc2, PT ;  /* 0x7fffffc21000780c */ /* 0x000fe20003f86070 */
[----:B----4-:R-:W-:Y:S01]  /*5780*/  VIADD R16, R17, 0xffffffdf ;  /* 0xffffffdf11107836 */ /* 0x010fe20000000000 */
[----:B------:R-:W-:Y:S01]  /*5790*/  LOP3.LUT R17, R15, 0x70, RZ, 0x3c, !PT ;  /* 0x000000700f117812 */ /* 0x000fe200078e3cff */
[----:B------:R-:W-:Y:S03]  /*57a0*/  LDGSTS.E [R202+0x18004], desc[UR16][R190.64], !P5 ;  /* 0x18004000beca7fae */ /* 0x000fe6000e921850 */
[----:B------:R-:W-:Y:S01]  /*57b0*/  ISETP.GE.U32.AND P5, PT, R16, 0x7fffffc0, PT ;  /* 0x7fffffc01000780c */ /* 0x000fe20003fa6070 */
[----:B------:R-:W-:Y:S01]  /*57c0*/  LDGSTS.E [R202+0x18008], desc[UR16][R192.64], !P6 ;  /* 0x18008000c0ca7fae */ /* 0x000fe2000f121850 */
[----:B------:R-:W-:-:S03]  /*57d0*/  ISETP.GE.U32.AND P6, PT, R210, 0x7fffffc1, PT ;  /* 0x7fffffc1d200780c */ /* 0x000fc60003fc6070 */
[----:B------:R4:W-:Y:S04]  /*57e0*/  STL [R1+0x364], R17 ;  /* 0x0003641101007387 */ /* 0x0009e80000100800 */
[----:B------:R-:W-:Y:S01]  /*57f0*/  LDGSTS.E [R202+0x1800c], desc[UR16][R194.64], !P1 ;  /* 0x1800c000c2ca7fae */ /* 0x000fe2000c921850 */
[----:B----4-:R-:W-:-:S05]  /*5800*/  VIADD R17, R17, UR12 ;  /* 0x0000000c11117c36 */ /* 0x010fca0008000000 */
[----:B------:R-:W-:Y:S04]  /*5810*/  LDGSTS.E [R17+0x18000], desc[UR16][R196.64], !P3 ;  /* 0x18000000c4117fae */ /* 0x000fe8000d921850 */
[----:B------:R-:W-:Y:S04]  /*5820*/  LDGSTS.E [R17+0x18004], desc[UR16][R198.64], !P2 ;  /* 0x18004000c6117fae */ /* 0x000fe8000d121850 */
[----:B------:R-:W-:Y:S04]  /*5830*/  LDGSTS.E [R17+0x18008], desc[UR16][R200.64], !P4 ;  /* 0x18008000c8117fae */ /* 0x000fe8000e121850 */
[----:B------:R-:W-:Y:S04]  /*5840*/  LDGSTS.E [R17+0x1800c], desc[UR16][R140.64], !P6 ;  /* 0x1800c0008c117fae */ /* 0x000fe8000f121850 */
[----:B------:R-:W0:Y:S01]  /*5850*/  LDGDEPBAR ;  /* 0x00000000000079af */ /* 0x000e220000000000 */
[----:B------:R-:W-:-:S04]  /*5860*/  IMAD.SHL.U32 R16, R2, 0x20, RZ ;  /* 0x0000002002107824 */ /* 0x000fc800078e00ff */
[----:B-1----:R-:W-:-:S04]  /*5870*/  IMAD.WIDE R4, R16, 0x4, R4 ;  /* 0x0000000410047825 */ /* 0x002fc800078e0204 */
[----:B--2---:R-:W-:-:S04]  /*5880*/  IMAD.WIDE R142, R16, 0x4, R142 ;  /* 0x00000004108e7825 */ /* 0x004fc800078e028e */
[----:B---3--:R-:W-:Y:S01]  /*5890*/  IMAD.WIDE R144, R16, 0x4, R144 ;  /* 0x0000000410907825 */ /* 0x008fe200078e0290 */
[----:B------:R-:W-:-:S03]  /*58a0*/  LOP3.LUT R8, R14, 0x40, RZ, 0x3c, !PT ;  /* 0x000000400e087812 */ /* 0x000fc600078e3cff */
[----:B------:R-:W-:-:S05]  /*58b0*/  VIADD R14, R14, UR12 ;  /* 0x0000000c0e0e7c36 */ /* 0x000fca0008000000 */
[----:B------:R-:W-:Y:S04]  /*58c0*/  LDGSTS.E [R14], desc[UR16][R138.64], P0 ;  /* 0x000000008a0e7fae */ /* 0x000fe80008121850 */
[----:B------:R-:W-:Y:S04]  /*58d0*/  LDGSTS.E [R14+0x400], desc[UR16][R136.64], P0 ;  /* 0x00400000880e7fae */ /* 0x000fe80008121850 */
        /* <DEDUP_REMOVED lines=24> */
[----:B------:R1:W-:Y:S04]  /*5a60*/  STL [R1+0x360], R8 ;  /* 0x0003600801007387 */ /* 0x0003e80000100800 */
[----:B------:R-:W-:Y:S04]  /*5a70*/  LDGSTS.E [R14+0x6800], desc[UR16][R88.64], P0 ;  /* 0x06800000580e7fae */ /* 0x000fe80008121850 */
[----:B------:R-:W-:Y:S01]  /*5a80*/  LDGSTS.E [R14+0x6c00], desc[UR16][R86.64], P0 ;  /* 0x06c00000560e7fae */ /* 0x000fe20008121850 */
[----:B-1----:R-:W-:-:S03]  /*5a90*/  VIADD R8, R8, UR12 ;  /* 0x0000000c08087c36 */ /* 0x002fc60008000000 */
        /* <DEDUP_REMOVED lines=36> */
[----:B------:R-:W0:Y:S01]  /*5ce0*/  LDGDEPBAR ;  /* 0x00000000000079af */ /* 0x000e220000000000 */
[----:B------:R-:W-:Y:S06]  /*5cf0*/  BAR.SYNC.DEFER_BLOCKING 0x0 ;  /* 0x0000000000007b1d */ /* 0x000fec0000010000 */
[----:B------:R-:W-:Y:S01]  /*5d00*/  @!PT LDS RZ, [RZ] ;  /* 0x00000000fffff984 */ /* 0x000fe20000000800 */
[----:B------:R-:W-:Y:S01]  /*5d10*/  @!PT LDS RZ, [RZ] ;  /* 0x00000000fffff984 */ /* 0x000fe20000000800 */
[----:B------:R-:W-:Y:S01]  /*5d20*/  @!PT LDS RZ, [RZ] ;  /* 0x00000000fffff984 */ /* 0x000fe20000000800 */
[----:B------:R1:W-:Y:S02]  /*5d30*/  LDGSTS.E [R208+0x1c000], desc[UR16][R4.64], !P5 ;  /* 0x1c00000004d07fae */ /* 0x0003e4000e921850 */
[----:B-1----:R-:W1:Y:S08]  /*5d40*/  LDC R5, c[0x0][0x230] ;  /* 0x00008c00ff057b82 */ /* 0x002e700000000800 */
[----:B------:R-:W2:Y:S01]  /*5d50*/  LDC R4, c[0x0][0x230] ;  /* 0x00008c00ff047b82 */ /* 0x000ea20000000800 */
[----:B-1----:R-:W-:-:S05]  /*5d60*/  VIADD R5, R5, 0xffffffdd ;  /* 0xffffffdd05057836 */ /* 0x002fca0000000000 */
[----:B------:R-:W-:Y:S02]  /*5d70*/  ISETP.GE.U32.AND P1, PT, R5, 0x7fffffbe, PT ;  /* 0x7fffffbe0500780c */ /* 0x000fe40003f26070 */
[----:B------:R-:W1:Y:S01]  /*5d80*/  LDC R5, c[0x0][0x230] ;  /* 0x00008c00ff057b82 */ /* 0x000e620000000800 */
[----:B--2---:R-:W-:-:S05]  /*5d90*/  VIADD R4, R4, 0xffffffde ;  /* 0xffffffde04047836 */ /* 0x004fca0000000000 */
[----:B------:R-:W-:Y:S02]  /*5da0*/  ISETP.GE.U32.AND P0, PT, R4, 0x7fffffbf, PT ;  /* 0x7fffffbf0400780c */ /* 0x000fe40003f06070 */
[----:B------:R-:W2:Y:S01]  /*5db0*/  LDC R4, c[0x0][0x230] ;  /* 0x00008c00ff047b82 */ /* 0x000ea20000000800 */
[----:B------:R-:W-:-:S10]  /*5dc0*/  IMAD.WIDE R146, R16, 0x4, R146 ;  /* 0x0000000410927825 */ /* 0x000fd400078e0292 */
[----:B------:R-:W-:Y:S04]  /*5dd0*/  LDGSTS.E [R208+0x1c004], desc[UR16][R142.64], !P0 ;  /* 0x1c0040008ed07fae */ /* 0x000fe8000c121850 */
[----:B------:R3:W-:Y:S01]  /*5de0*/  LDGSTS.E [R208+0x1c008], desc[UR16][R144.64], !P1 ;  /* 0x1c00800090d07fae */ /* 0x0007e2000c921850 */
[----:B-1----:R-:W-:-:S05]  /*5df0*/  VIADD R5, R5, 0xffffffdb ;  /* 0xffffffdb05057836 */ /* 0x002fca0000000000 */
[----:B------:R-:W-:Y:S02]  /*5e00*/  ISETP.GE.U32.AND P3, PT, R5, 0x7fffffbc, PT ;  /* 0x7fffffbc0500780c */ /* 0x000fe40003f66070 */
[----:B------:R-:W1:Y:S01]  /*5e10*/  LDC R5, c[0x0][0x230] ;  /* 0x00008c00ff057b82 */ /* 0x000e620000000800 */
[----:B--2---:R-:W-:-:S05]  /*5e20*/  VIADD R4, R4, 0xffffffdc ;  /* 0xffffffdc04047836 */ /* 0x004fca0000000000 */
[----:B------:R-:W-:Y:S02]  /*5e30*/  ISETP.GE.U32.AND P2, PT, R4, 0x7fffffbd, PT ;  /* 0x7fffffbd0400780c */ /* 0x000fe40003f46070 */
[----:B------:R-:W2:Y:S08]  /*5e40*/  LDC R4, c[0x0][0x230] ;  /* 0x00008c00ff047b82 */ /* 0x000eb00000000800 */
[----:B---3--:R-:W3:Y:S03]  /*5e50*/  LDC R145, c[0x0][0x230] ;  /* 0x00008c00ff917b82 */ /* 0x008ee60000000800 */
[----:B------:R4:W-:Y:S01]  /*5e60*/  LDGSTS.E [R208+0x1c00c], desc[UR16][R146.64], !P2 ;  /* 0x1c00c00092d07fae */ /* 0x0009e2000d121850 */
[----:B-1----:R-:W-:-:S04]  /*5e70*/  VIADD R5, R5, 0xffffffda ;  /* 0xffffffda05057836 */ /* 0x002fc80000000000 */
[----:B------:R-:W1:Y:S01]  /*5e80*/  LDC R144, c[0x0][0x230] ;  /* 0x00008c00ff907b82 */ /* 0x000e620000000800 */
[----:B------:R-:W-:Y:S02]  /*5e90*/  ISETP.GE.U32.AND P4, PT, R5, 0x7fffffbb, PT ;  /* 0x7fffffbb0500780c */ /* 0x000fe40003f86070 */
[----:B------:R-:W5:Y:S01]  /*5ea0*/  S2R R5, SR_TID.X ;  /* 0x0000000000057919 */ /* 0x000f620000002100 */
[----:B--2---:R-:W-:-:S04]  /*5eb0*/  VIADD R4, R4, 0xffffffd9 ;  /* 0xffffffd904047836 */ /* 0x004fc80000000000 */
[----:B----4-:R-:W2:Y:S01]  /*5ec0*/  LDC R147, c[0x0][0x230] ;  /* 0x00008c00ff937b82 */ /* 0x010ea20000000800 */
[----:B------:R-:W-:-:S07]  /*5ed0*/  ISETP.GE.U32.AND P6, PT, R4, 0x7fffffba, PT ;  /* 0x7fffffba0400780c */ /* 0x000fce0003fc6070 */
[----:B------:R-:W4:Y:S01]  /*5ee0*/  LDC R4, c[0x0][0x230] ;  /* 0x00008c00ff047b82 */ /* 0x000f220000000800 */
[----:B------:R-:W-:-:S04]  /*5ef0*/  IMAD.WIDE R148, R16, 0x4, R148 ;  /* 0x0000000410947825 */ /* 0x000fc800078e0294 */
[----:B------:R-:W-:Y:S01]  /*5f00*/  IMAD.WIDE R150, R16, 0x4, R150 ;  /* 0x0000000410967825 */ /* 0x000fe200078e0296 */
[----:B------:R-:W-:Y:S02]  /*5f10*/  LDGSTS.E [R207+0x1c000], desc[UR16][R148.64], !P3 ;  /* 0x1c00000094cf7fae */ /* 0x000fe4000d921850 */
[----:B------:R-:W1:Y:S02]  /*5f20*/  LDC R146, c[0x0][0x230] ;  /* 0x00008c00ff927b82 */ /* 0x000e640000000800 */
[----:B------:R3:W-:Y:S06]  /*5f30*/  LDGSTS.E [R207+0x1c004], desc[UR16][R150.64], !P4 ;  /* 0x1c00400096cf7fae */ /* 0x0007ec000e121850 */
[----:B------:R-:W1:Y:S01]  /*5f40*/  LDC R143, c[0x0][0x230] ;  /* 0x00008c00ff8f7b82 */ /* 0x000e620000000800 */
[----:B-----5:R-:W-:Y:S01]  /*5f50*/  LOP3.LUT R5, R5, 0x1f, RZ, 0xc0, !PT ;  /* 0x0000001f05057812 */ /* 0x020fe200078ec0ff */
[----:B----4-:R-:W-:-:S06]  /*5f60*/  VIADD R4, R4, 0xffffffd7 ;  /* 0xffffffd704047836 */ /* 0x010fcc0000000000 */
[----:B---3--:R-:W3:Y:S01]  /*5f70*/  LDC R150, c[0x0][0x230] ;  /* 0x00008c00ff967b82 */ /* 0x008ee20000000800 */
[----:B------:R-:W-:-:S07]  /*5f80*/  ISETP.GE.AND P5, PT, R5, R210, PT ;  /* 0x000000d20500720c */ /* 0x000fce0003fa6270 */
[----:B------:R-:W4:Y:S08]  /*5f90*/  LDC R210, c[0x0][0x230] ;  /* 0x00008c00ffd27b82 */ /* 0x000f300000000800 */
[----:B------:R-:W5:Y:S01]  /*5fa0*/  LDC R5, c[0x0][0x230] ;  /* 0x00008c00ff057b82 */ /* 0x000f620000000800 */
[----:B------:R-:W-:Y:S01]  /*5fb0*/  ISETP.GE.U32.AND P1, PT, R4, 0x7fffffb8, PT ;  /* 0x7fffffb80400780c */ /* 0x000fe20003f26070 */
[----:B------:R-:W-:-:S06]  /*5fc0*/  VIADD R4, R145, 0xffffffd4 ;  /* 0xffffffd491047836 */ /* 0x000fcc0000000000 */
[----:B------:R-:W3:Y:S01]  /*5fd0*/  LDC R145, c[0x0][0x230] ;  /* 0x00008c00ff917b82 */ /* 0x000ee20000000800 */
[----:B----4-:R-:W-:-:S07]  /*5fe0*/  VIADD R142, R210, 0xffffffd6 ;  /* 0xffffffd6d28e7836 */ /* 0x010fce0000000000 */
[----:B------:R-:W4:Y:S08]  /*5ff0*/  LDC R149, c[0x0][0x230] ;  /* 0x00008c00ff957b82 */ /* 0x000f300000000800 */
[----:B------:R-:W3:Y:S01]  /*6000*/  LDC R210, c[0x0][0x230] ;  /* 0x00008c00ffd27b82 */ /* 0x000ee20000000800 */
[----:B-----5:R-:W-:Y:S01]  /*6010*/  VIADD R5, R5, 0xffffffd8 ;  /* 0xffffffd805057836 */ /* 0x020fe20000000000 */
[----:B------:R-:W-:Y:S01]  /*6020*/  ISETP.GE.U32.AND P2, PT, R142, 0x7fffffb7, PT ;  /* 0x7fffffb78e00780c */ /* 0x000fe20003f46070 */
[----:B------:R-:W-:-:S03]  /*6030*/  IMAD.WIDE R152, R16, 0x4, R152 ;  /* 0x0000000410987825 */ /* 0x000fc600078e0298 */
[----:B------:R-:W-:Y:S01]  /*6040*/  ISETP.GE.U32.AND P0, PT, R5, 0x7fffffb9, PT ;  /* 0x7fffffb90500780c */ /* 0x000fe20003f06070 */
[----:B--2---:R-:W-:Y:S01]  /*6050*/  VIADD R5, R147, 0xffffffd5 ;  /* 0xffffffd593057836 */ /* 0x004fe20000000000 */
[----:B------:R-:W-:Y:S01]  /*6060*/  LDGSTS.E [R207+0x1c008], desc[UR16][R152.64], !P6 ;  /* 0x1c00800098cf7fae */ /* 0x000fe2000f121850 */
[----:B------:R-:W2:Y:S01]  /*6070*/  LDC R147, c[0x0][0x230] ;  /* 0x00008c00ff937b82 */ /* 0x000ea20000000800 */
[----:B------:R-:W-:Y:S02]  /*6080*/  ISETP.GE.U32.AND P4, PT, R4, 0x7fffffb5, PT ;  /* 0x7fffffb50400780c */ /* 0x000fe40003f86070 */
[----:B------:R-:W-:Y:S01]  /*6090*/  ISETP.GE.U32.AND P3, PT, R5, 0x7fffffb6, PT ;  /* 0x7fffffb60500780c */ /* 0x000fe20003f66070 */
[----:B-1----:R-:W-:Y:S02]  /*60a0*/  VIADD R5, R144, 0xffffffd1 ;  /* 0xffffffd190057836 */ /* 0x002fe40000000000 */
[----:B------:R-:W-:Y:S02]  /*60b0*/  IMAD.WIDE R154, R16, 0x4, R154 ;  /* 0x00000004109a7825 */ /* 0x000fe400078e029a */
[----:B------:R-:W1:Y:S02]  /*60c0*/  LDC R144, c[0x0][0x230] ;  /* 0x00008c00ff907b82 */ /* 0x000e640000000800 */
[----:B------:R-:W-:Y:S01]  /*60d0*/  VIADD R4, R146, 0xffffffd0 ;  /* 0xffffffd092047836 */ /* 0x000fe20000000000 */
[----:B------:R1:W-:Y:S01]  /*60e0*/  STL [R1], RZ ;  /* 0x000000ff01007387 */ /* 0x0003e20000100800 */
[----:B---3--:R-:W-:-:S04]  /*60f0*/  VIADD R142, R210, 0xffffffd3 ;  /* 0xffffffd3d28e7836 */ /* 0x008fc80000000000 */
[----:B------:R-:W3:Y:S01]  /*6100*/  LDC R146, c[0x0][0x230] ;  /* 0x00008c00ff927b82 */ /* 0x000ee20000000800 */
[----:B------:R-:W-:Y:S01]  /*6110*/  LDGSTS.E [R207+0x1c00c], desc[UR16][R154.64], !P0 ;  /* 0x1c00c0009acf7fae */ /* 0x000fe2000c121850 */
[----:B------:R-:W-:Y:S01]  /*6120*/  ISETP.GE.U32.AND P6, PT, R142, 0x7fffffb4, PT ;  /* 0x7fffffb48e00780c */ /* 0x000fe20003fc6070 */
[----:B------:R-:W-:Y:S02]  /*6130*/  VIADD R142, R143, 0xffffffd2 ;  /* 0xffffffd28f8e7836 */ /* 0x000fe40000000000 */
[----:B------:R1:W-:Y:S03]  /*6140*/  STL [R1+0x4], RZ ;  /* 0x000004ff01007387 */ /* 0x0003e60000100800 */
[----:B------:R-:W5:Y:S01]  /*6150*/  LDC R148, c[0x0][0x230] ;  /* 0x00008c00ff947b82 */ /* 0x000f620000000800 */
[----:B------:R-:W-:Y:S01]  /*6160*/  IMAD.WIDE R156, R16, 0x4, R156 ;  /* 0x00000004109c7825 */ /* 0x000fe200078e029c */
[----:B------:R1:W-:Y:S01]  /*6170*/  STL [R1+0x8], RZ ;  /* 0x000008ff01007387 */ /* 0x0003e20000100800 */
[----:B------:R-:W-:-:S02]  /*6180*/  ISETP.GE.U32.AND P0, PT, R142, 0x7fffffb3, PT ;  /* 0x7fffffb38e00780c */ /* 0x000fc40003f06070 */
[C---:B------:R-:W-:Y:S01]  /*6190*/  IMAD.WIDE R158, R16.reuse, 0x4, R158 ;  /* 0x00000004109e7825 */ /* 0x040fe200078e029e */
[----:B------:R1:W-:Y:S02]  /*61a0*/  STL [R1+0xc], RZ ;  /* 0x00000cff01007387 */ /* 0x0003e40000100800 */
[----:B------:R-:W5:Y:S01]  /*61b0*/  LDC R143, c[0x0][0x230] ;  /* 0x00008c00ff8f7b82 */ /* 0x000f620000000800 */
[----:B------:R-:W-:Y:S01]  /*61c0*/  VIADD R142, R145, 0xffffffcf ;  /* 0xffffffcf918e7836 */ /* 0x000fe20000000000 */
[----:B------:R1:W-:Y:S01]  /*61d0*/  STL [R1+0x10], RZ ;  /* 0x000010ff01007387 */ /* 0x0003e20000100800 */
[----:B------:R-:W-:-:S03]  /*61e0*/  IMAD.WIDE R160, R16, 0x4, R160 ;  /* 0x0000000410a07825 */ /* 0x000fc600078e02a0 */
[----:B------:R1:W-:Y:S02]  /*61f0*/  STL [R1+0x14], RZ ;  /* 0x000014ff01007387 */ /* 0x0003e40000100800 */
[----:B------:R-:W5:Y:S02]  /*6200*/  LDC R145, c[0x0][0x230] ;  /* 0x00008c00ff917b82 */ /* 0x000f640000000800 */
[----:B------:R1:W-:Y:S01]  /*6210*/  STL [R1+0x18], RZ ;  /* 0x000018ff01007387 */ /* 0x0003e20000100800 */
[----:B------:R-:W-:-:S03]  /*6220*/  IMAD.WIDE R162, R16, 0x4, R162 ;  /* 0x0000000410a27825 */ /* 0x000fc600078e02a2 */
[----:B------:R1:W-:Y:S01]  /*6230*/  STL [R1+0x1c], RZ ;  /* 0x00001cff01007387 */ /* 0x0003e20000100800 */
[----:B------:R-:W-:-:S03]  /*6240*/  IMAD.WIDE R164, R16, 0x4, R164 ;  /* 0x0000000410a47825 */ /* 0x000fc600078e02a4 */
[----:B------:R-:W-:Y:S04]  /*6250*/  LDGSTS.E [R206+0x1c000], desc[UR16][R156.64], !P1 ;  /* 0x1c0000009cce7fae */ /* 0x000fe8000c921850 */
[----:B------:R1:W-:Y:S01]  /*6260*/  STL [R1+0x20], RZ ;  /* 0x000020ff01007387 */ /* 0x0003e20000100800 */
[----:B------:R-:W-:-:S03]  /*6270*/  ISETP.GE.U32.AND P1, PT, R5, 0x7fffffb2, PT ;  /* 0x7fffffb20500780c */ /* 0x000fc60003f26070 */
[----:B------:R-:W-:Y:S01]  /*6280*/  LDGSTS.E [R206+0x1c004], desc[UR16][R158.64], !P2 ;  /* 0x1c0040009ece7fae */ /* 0x000fe2000d121850 */
[----:B------:R-:W-:Y:S01]  /*6290*/  ISETP.GE.U32.AND P2, PT, R4, 0x7fffffb1, PT ;  /* 0x7fffffb10400780c */ /* 0x000fe20003f46070 */
[----:B------:R-:W-:Y:S02]  /*62a0*/  VIADD R4, R150, 0xffffffcd ;  /* 0xffffffcd96047836 */ /* 0x000fe40000000000 */
[----:B------:R1:W-:Y:S04]  /*62b0*/  STL [R1+0x24], RZ ;  /* 0x000024ff01007387 */ /* 0x0003e80000100800 */
[----:B------:R1:W-:Y:S01]  /*62c0*/  STL [R1+0x28], RZ ;  /* 0x000028ff01007387 */ /* 0x0003e20000100800 */
[----:B----4-:R-:W-:-:S03]  /*62d0*/  VIADD R5, R149, 0xffffffce ;  /* 0xffffffce95057836 */ /* 0x010fc60000000000 */
[----:B------:R4:W-:Y:S04]  /*62e0*/  STL [R1+0x2c], RZ ;  /* 0x00002cff01007387 */ /* 0x0009e80000100800 */
[----:B------:R4:W-:Y:S01]  /*62f0*/  STL [R1+0x30], RZ ;  /* 0x000030ff01007387 */ /* 0x0009e20000100800 */
[----:B------:R-:W-:-:S03]  /*6300*/  IMAD.WIDE R166, R16, 0x4, R166 ;  /* 0x0000000410a67825 */ /* 0x000fc600078e02a6 */
[----:B------:R-:W-:Y:S01]  /*6310*/  LDGSTS.E [R206+0x1c008], desc[UR16][R160.64], !P3 ;  /* 0x1c008000a0ce7fae */ /* 0x000fe2000d921850 */
[----:B------:R-:W-:-:S03]  /*6320*/  ISETP.GE.U32.AND P3, PT, R142, 0x7fffffb0, PT ;  /* 0x7fffffb08e00780c */ /* 0x000fc60003f66070 */
[----:B------:R4:W-:Y:S04]  /*6330*/  STL [R1+0x34], RZ ;  /* 0x000034ff01007387 */ /* 0x0009e80000100800 */
[----:B------:R-:W-:Y:S04]  /*6340*/  LDGSTS.E [R206+0x1c00c], desc[UR16][R162.64], !P4 ;  /* 0x1c00c000a2ce7fae */ /* 0x000fe8000e121850 */
[----:B------:R4:W-:Y:S04]  /*6350*/  STL [R1+0x38], RZ ;  /* 0x000038ff01007387 */ /* 0x0009e80000100800 */
[----:B------:R-:W-:Y:S01]  /*6360*/  LDGSTS.E [R205+0x1c000], desc[UR16][R164.64], !P6 ;  /* 0x1c000000a4cd7fae */ /* 0x000fe2000f121850 */
[----:B------:R-:W-:Y:S01]  /*6370*/  ISETP.GE.U32.AND P6, PT, R4, 0x7fffffae, PT ;  /* 0x7fffffae0400780c */ /* 0x000fe20003fc6070 */
[----:B--2---:R-:W-:-:S02]  /*6380*/  VIADD R4, R147, 0xffffffcc ;  /* 0xffffffcc93047836 */ /* 0x004fc40000000000 */
[----:B------:R4:W-:Y:S01]  /*6390*/  STL [R1+0x3c], RZ ;  /* 0x00003cff01007387 */ /* 0x0009e20000100800 */
[----:B------:R-:W2:Y:S03]  /*63a0*/  LDC R147, c[0x0][0x230] ;  /* 0x00008c00ff937b82 */ /* 0x000ea60000000800 */
[----:B------:R4:W-:Y:S01]  /*63b0*/  STL [R1+0x40], RZ ;  /* 0x000040ff01007387 */ /* 0x0009e20000100800 */
[----:B------:R-:W-:-:S03]  /*63c0*/  ISETP.GE.U32.AND P4, PT, R5, 0x7fffffaf, PT ;  /* 0x7fffffaf0500780c */ /* 0x000fc60003f86070 */
[----:B------:R4:W-:Y:S01]  /*63d0*/  STL [R1+0x44], RZ ;  /* 0x000044ff01007387 */ /* 0x0009e20000100800 */
[----:B------:R-:W-:-:S03]  /*63e0*/  IMAD.WIDE R168, R16, 0x4, R168 ;  /* 0x0000000410a87825 */ /* 0x000fc600078e02a8 */
[----:B------:R4:W-:Y:S01]  /*63f0*/  STL [R1+0x48], RZ ;  /* 0x000048ff01007387 */ /* 0x0009e20000100800 */
[----:B------:R-:W-:-:S03]  /*6400*/  IMAD.WIDE R170, R16, 0x4, R170 ;  /* 0x0000000410aa7825 */ /* 0x000fc600078e02aa */
[----:B------:R4:W-:Y:S01]  /*6410*/  STL [R1+0x4c], RZ ;  /* 0x00004cff01007387 */ /* 0x0009e20000100800 */
[----:B-1----:R-:W-:Y:S02]  /*6420*/  VIADD R142, R144, 0xffffffcb ;  /* 0xffffffcb908e7836 */ /* 0x002fe40000000000 */
[----:B------:R-:W-:Y:S01]  /*6430*/  IMAD.WIDE R172, R16, 0x4, R172 ;  /* 0x0000000410ac7825 */ /* 0x000fe200078e02ac */
[----:B------:R4:W-:Y:S01]  /*6440*/  STL [R1+0x50], RZ ;  /* 0x000050ff01007387 */ /* 0x0009e20000100800 */
[----:B------:R-:W1:Y:S02]  /*6450*/  LDC R144, c[0x0][0x230] ;  /* 0x00008c00ff907b82 */ /* 0x000e640000000800 */
[----:B---3--:R-:W-:Y:S01]  /*6460*/  VIADD R5, R146, 0xffffffca ;  /* 0xffffffca92057836 */ /* 0x008fe20000000000 */
[----:B------:R-:W-:Y:S01]  /*6470*/  LDGSTS.E [R205+0x1c004], desc[UR16][R166.64], !P0 ;  /* 0x1c004000a6cd7fae */ /* 0x000fe2000c121850 */
[----:B------:R-:W-:Y:S01]  /*6480*/  ISETP.GE.U32.AND P0, PT, R4, 0x7fffffad, PT ;  /* 0x7fffffad0400780c */ /* 0x000fe20003f06070 */
[----:B-----5:R-:W-:-:S02]  /*6490*/  VIADD R4, R148, 0xffffffc9 ;  /* 0xffffffc994047836 */ /* 0x020fc40000000000 */
[----:B------:R4:W-:Y:S01]  /*64a0*/  STL [R1+0x54], RZ ;  /* 0x000054ff01007387 */ /* 0x0009e20000100800 */
[----:B------:R-:W3:Y:S03]  /*64b0*/  LDC R146, c[0x0][0x230] ;  /* 0x00008c00ff927b82 */ /* 0x000ee60000000800 */
[----:B------:R4:W-:Y:S04]  /*64c0*/  STL [R1+0x58], RZ ;  /* 0x000058ff01007387 */ /* 0x0009e80000100800 */
[----:B------:R4:W-:Y:S01]  /*64d0*/  STL [R1+0x5c], RZ ;  /* 0x00005cff01007387 */ /* 0x0009e20000100800 */
[----:B------:R-:W-:Y:S01]  /*64e0*/  IMAD.WIDE R174, R16, 0x4, R174 ;  /* 0x0000000410ae7825 */ /* 0x000fe200078e02ae */
[----:B------:R-:W5:Y:S02]  /*64f0*/  LDC R148, c[0x0][0x230] ;  /* 0x00008c00ff947b82 */ /* 0x000f640000000800 */
[----:B------:R4:W-:Y:S04]  /*6500*/  STL [R1+0x60], RZ ;  /* 0x000060ff01007387 */ /* 0x0009e80000100800 */
[----:B------:R-:W-:Y:S04]  /*6510*/  LDGSTS.E [R205+0x1c008], desc[UR16][R168.64], !P1 ;  /* 0x1c008000a8cd7fae */ /* 0x000fe8000c921850 */
[----:B------:R4:W-:Y:S04]  /*6520*/  STL [R1+0x64], RZ ;  /* 0x000064ff01007387 */ /* 0x0009e80000100800 */
[----:B------:R-:W-:Y:S01]  /*6530*/  LDGSTS.E [R205+0x1c00c], desc[UR16][R170.64], !P2 ;  /* 0x1c00c000aacd7fae */ /* 0x000fe2000d121850 */
[----:B------:R-:W-:Y:S01]  /*6540*/  ISETP.GE.U32.AND P2, PT, R5, 0x7fffffab, PT ;  /* 0x7fffffab0500780c */ /* 0x000fe20003f46070 */
[----:B------:R-:W-:-:S02]  /*6550*/  VIADD R5, R143, 0xffffffc8 ;  /* 0xffffffc88f057836 */ /* 0x000fc40000000000 */
[----:B------:R4:W-:Y:S01]  /*6560*/  STL [R1+0x68], RZ ;  /* 0x000068ff01007387 */ /* 0x0009e20000100800 */
[----:B------:R-:W-:Y:S01]  /*6570*/  ISETP.GE.U32.AND P1, PT, R142, 0x7fffffac, PT ;  /* 0x7fffffac8e00780c */ /* 0x000fe20003f26070 */
[----:B------:R-:W-:Y:S01]  /*6580*/  IMAD.WIDE R176, R16, 0x4, R176 ;  /* 0x0000000410b07825 */ /* 0x000fe200078e02b0 */
[----:B------:R-:W4:Y:S01]  /*6590*/  LDC R142, c[0x0][0x230] ;  /* 0x00008c00ff8e7b82 */ /* 0x000f220000000800 */
[----:B------:R-:W-:Y:S01]  /*65a0*/  LDGSTS.E [R203+0x1c000], desc[UR16][R172.64], !P3 ;  /* 0x1c000000accb7fae */ /* 0x000fe2000d921850 */
[----:B------:R-:W-:Y:S01]  /*65b0*/  ISETP.GE.U32.AND P3, PT, R4, 0x7fffffaa, PT ;  /* 0x7fffffaa0400780c */ /* 0x000fe20003f66070 */
[----:B------:R-:W-:Y:S02]  /*65c0*/  VIADD R4, R145, 0xffffffc7 ;  /* 0xffffffc791047836 */ /* 0x000fe40000000000 */
[----:B------:R1:W-:Y:S03]  /*65d0*/  STL [R1+0x6c], RZ ;  /* 0x00006cff01007387 */ /* 0x0003e60000100800 */
[----:B------:R-:W4:Y:S01]  /*65e0*/  LDC R145, c[0x0][0x230] ;  /* 0x00008c00ff917b82 */ /* 0x000f220000000800 */
[----:B------:R1:W-:Y:S04]  /*65f0*/  STL [R1+0x70], RZ ;  /* 0x000070ff01007387 */ /* 0x0003e80000100800 */
[----:B------:R1:W-:Y:S01]  /*6600*/  STL [R1+0x74], RZ ;  /* 0x000074ff01007387 */ /* 0x0003e20000100800 */
[----:B------:R-:W-:-:S02]  /*6610*/  IMAD.WIDE R178, R16, 0x4, R178 ;  /* 0x0000000410b27825 */ /* 0x000fc400078e02b2 */
[----:B------:R-:W4:Y:S01]  /*6620*/  LDC R143, c[0x0][0x230] ;  /* 0x00008c00ff8f7b82 */ /* 0x000f220000000800 */
[----:B------:R1:W-:Y:S04]  /*6630*/  STL [R1+0x78], RZ ;  /* 0x000078ff01007387 */ /* 0x0003e80000100800 */
[----:B------:R1:W-:Y:S04]  /*6640*/  STL [R1+0x7c], RZ ;  /* 0x00007cff01007387 */ /* 0x0003e80000100800 */
[----:B------:R-:W-:Y:S01]  /*6650*/  LDGSTS.E [R203+0x1c004], desc[UR16][R174.64], !P4 ;  /* 0x1c004000aecb7fae */ /* 0x000fe2000e121850 */
[----:B------:R-:W-:-:S03]  /*6660*/  ISETP.GE.U32.AND P4, PT, R5, 0x7fffffa9, PT ;  /* 0x7fffffa90500780c */ /* 0x000fc60003f86070 */
[----:B------:R1:W-:Y:S04]  /*6670*/  STL [R1+0x80], RZ ;  /* 0x000080ff01007387 */ /* 0x0003e80000100800 */
[----:B------:R1:W-:Y:S04]  /*6680*/  STL [R1+0x84], RZ ;  /* 0x000084ff01007387 */ /* 0x0003e80000100800 */
[----:B------:R1:W-:Y:S01]  /*6690*/  STL [R1+0x88], RZ ;  /* 0x000088ff01007387 */ /* 0x0003e20000100800 */
[----:B------:R-:W-:-:S03]  /*66a0*/  IMAD.WIDE R180, R16, 0x4, R180 ;  /* 0x0000000410b47825 */ /* 0x000fc600078e02b4 */
[----:B------:R1:W-:Y:S01]  /*66b0*/  STL [R1+0x8c], RZ ;  /* 0x00008cff01007387 */ /* 0x0003e20000100800 */
[----:B------:R-:W-:-:S03]  /*66c0*/  IMAD.WIDE R182, R16, 0x4, R182 ;  /* 0x0000000410b67825 */ /* 0x000fc600078e02b6 */
[----:B------:R1:W-:Y:S01]  /*66d0*/  STL [R1+0x90], RZ ;  /* 0x000090ff01007387 */ /* 0x0003e20000100800 */
[----:B------:R-:W-:-:S03]  /*66e0*/  IMAD.WIDE R184, R16, 0x4, R184 ;  /* 0x0000000410b87825 */ /* 0x000fc600078e02b8 */
[----:B------:R1:W-:Y:S01]  /*66f0*/  STL [R1+0x94], RZ ;  /* 0x000094ff01007387 */ /* 0x0003e20000100800 */
[----:B------:R-:W-:-:S03]  /*6700*/  IMAD.WIDE R186, R16, 0x4, R186 ;  /* 0x0000000410ba7825 */ /* 0x000fc600078e02ba */
[----:B------:R1:W-:Y:S01]  /*6710*/  STL [R1+0x98], RZ ;  /* 0x000098ff01007387 */ /* 0x0003e20000100800 */
[----:B--2---:R-:W-:-:S03]  /*6720*/  VIADD R5, R147, 0xffffffc6 ;  /* 0xffffffc693057836 */ /* 0x004fc60000000000 */
[----:B------:R2:W-:Y:S04]  /*6730*/  STL [R1+0x9c], RZ ;  /* 0x00009cff01007387 */ /* 0x0005e80000100800 */
[----:B------:R2:W-:Y:S04]  /*6740*/  STL [R1+0xa0], RZ ;  /* 0x0000a0ff01007387 */ /* 0x0005e80000100800 */
[----:B------:R-:W-:Y:S04]  /*6750*/  LDGSTS.E [R203+0x1c008], desc[UR16][R176.64], !P6 ;  /* 0x1c008000b0cb7fae */ /* 0x000fe8000f121850 */
[----:B------:R2:W-:Y:S01]  /*6760*/  STL [R1+0xa4], RZ ;  /* 0x0000a4ff01007387 */ /* 0x0005e20000100800 */
[----:B------:R-:W-:-:S03]  /*6770*/  ISETP.GE.U32.AND P6, PT, R4, 0x7fffffa8, PT ;  /* 0x7fffffa80400780c */ /* 0x000fc60003fc6070 */
[----:B------:R-:W-:Y:S04]  /*6780*/  LDGSTS.E [R203+0x1c00c], desc[UR16][R178.64], !P0 ;  /* 0x1c00c000b2cb7fae */ /* 0x000fe8000c121850 */
[----:B------:R2:W-:Y:S01]  /*6790*/  STL [R1+0xa8], RZ ;  /* 0x0000a8ff01007387 */ /* 0x0005e20000100800 */
[----:B-1----:R-:W-:-:S03]  /*67a0*/  VIADD R4, R144, 0xffffffc5 ;  /* 0xffffffc590047836 */ /* 0x002fc60000000000 */
[----:B------:R-:W-:Y:S04]  /*67b0*/  LDGSTS.E [R204+0x1c000], desc[UR16][R180.64], !P1 ;  /* 0x1c000000b4cc7fae */ /* 0x000fe8000c921850 */
[----:B------:R2:W-:Y:S04]  /*67c0*/  STL [R1+0xac], RZ ;  /* 0x0000acff01007387 */ /* 0x0005e80000100800 */
[----:B------:R-:W-:Y:S04]  /*67d0*/  LDGSTS.E [R204+0x1c004], desc[UR16][R182.64], !P2 ;  /* 0x1c004000b6cc7fae */ /* 0x000fe8000d121850 */
[----:B------:R2:W-:Y:S04]  /*67e0*/  STL [R1+0xb0], RZ ;  /* 0x0000b0ff01007387 */ /* 0x0005e80000100800 */
[----:B------:R-:W-:Y:S04]  /*67f0*/  LDGSTS.E [R204+0x1c008], desc[UR16][R184.64], !P3 ;  /* 0x1c008000b8cc7fae */ /* 0x000fe8000d921850 */
[----:B------:R2:W-:Y:S04]  /*6800*/  STL [R1+0xb4], RZ ;  /* 0x0000b4ff01007387 */ /* 0x0005e80000100800 */
[----:B------:R-:W-:Y:S01]  /*6810*/  LDGSTS.E [R204+0x1c00c], desc[UR16][R186.64], !P4 ;  /* 0x1c00c000bacc7fae */ /* 0x000fe2000e121850 */
[----:B------:R-:W-:Y:S01]  /*6820*/  ISETP.GE.U32.AND P4, PT, R5, 0x7fffffa7, PT ;  /* 0x7fffffa70500780c */ /* 0x000fe20003f86070 */
[----:B---3--:R-:W-:-:S02]  /*6830*/  VIADD R5, R146, 0xffffffc3 ;  /* 0xffffffc392057836 */ /* 0x008fc40000000000 */
[----:B------:R2:W-:Y:S04]  /*6840*/  STL [R1+0xb8], RZ ;  /* 0x0000b8ff01007387 */ /* 0x0005e80000100800 */
[----:B------:R2:W-:Y:S01]  /*6850*/  STL [R1+0xbc], RZ ;  /* 0x0000bcff01007387 */ /* 0x0005e20000100800 */
[----:B------:R-:W-:-:S03]  /*6860*/  ISETP.GE.U32.AND P0, PT, R4, 0x7fffffa6, PT ;  /* 0x7fffffa60400780c */ /* 0x000fc60003f06070 */
[----:B------:R2:W-:Y:S01]  /*6870*/  STL [R1+0xc0], RZ ;  /* 0x0000c0ff01007387 */ /* 0x0005e20000100800 */
[----:B-----5:R-:W-:-:S03]  /*6880*/  VIADD R4, R148, 0xffffffc2 ;  /* 0xffffffc294047836 */ /* 0x020fc60000000000 */
[----:B------:R2:W-:Y:S01]  /*6890*/  STL [R1+0xc4], RZ ;  /* 0x0000c4ff01007387 */ /* 0x0005e20000100800 */
[----:B------:R-:W-:-:S03]  /*68a0*/  IMAD.WIDE R188, R16, 0x4, R188 ;  /* 0x0000000410bc7825 */ /* 0x000fc600078e02bc */
[----:B------:R2:W-:Y:S01]  /*68b0*/  STL [R1+0xc8], RZ ;  /* 0x0000c8ff01007387 */ /* 0x0005e20000100800 */
[----:B------:R-:W-:-:S03]  /*68c0*/  ISETP.GE.U32.AND P3, PT, R5, 0x7fffffa4, PT ;  /* 0x7fffffa40500780c */ /* 0x000fc60003f66070 */
[----:B------:R2:W-:Y:S01]  /*68d0*/  STL [R1+0xcc], RZ ;  /* 0x0000ccff01007387 */ /* 0x0005e20000100800 */
[----:B----4-:R-:W-:-:S03]  /*68e0*/  VIADD R5, R145, 0xffffffc1 ;  /* 0xffffffc191057836 */ /* 0x010fc60000000000 */
[----:B------:R2:W-:Y:S01]  /*68f0*/  STL [R1+0xd0], RZ ;  /* 0x0000d0ff01007387 */ /* 0x0005e20000100800 */
[----:B------:R-:W-:-:S03]  /*6900*/  VIADD R142, R142, 0xffffffc4 ;  /* 0xffffffc48e8e7836 */ /* 0x000fc60000000000 */
[----:B------:R2:W-:Y:S01]  /*6910*/  STL [R1+0xd4], RZ ;  /* 0x0000d4ff01007387 */ /* 0x0005e20000100800 */
[----:B------:R-:W-:-:S03]  /*6920*/  ISETP.GE.U32.AND P2, PT, R4, 0x7fffffa3, PT ;  /* 0x7fffffa30400780c */ /* 0x000fc60003f46070 */
[----:B------:R2:W-:Y:S01]  /*6930*/  STL [R1+0xd8], RZ ;  /* 0x0000d8ff01007387 */ /* 0x0005e20000100800 */
[----:B------:R-:W-:-:S03]  /*6940*/  SEL R4, RZ, 0x4, P5 ;  /* 0x00000004ff047807 */ /* 0x000fc60002800000 */
[----:B------:R2:W-:Y:S01]  /*6950*/  STL [R1+0xdc], RZ ;  /* 0x0000dcff01007387 */ /* 0x0005e20000100800 */
[----:B------:R-:W-:-:S03]  /*6960*/  ISETP.GE.U32.AND P5, PT, R5, 0x7fffffa2, PT ;  /* 0x7fffffa20500780c */ /* 0x000fc60003fa6070 */
[----:B------:R2:W-:Y:S01]  /*6970*/  STL [R1+0xe0], RZ ;  /* 0x0000e0ff01007387 */ /* 0x0005e20000100800 */
[----:B------:R-:W-:-:S03]  /*6980*/  IMAD.WIDE R190, R16, 0x4, R190 ;  /* 0x0000000410be7825 */ /* 0x000fc600078e02be */
[----:B------:R2:W-:Y:S01]  /*6990*/  STL [R1+0xe4], RZ ;  /* 0x0000e4ff01007387 */ /* 0x0005e20000100800 */
[----:B------:R-:W-:-:S03]  /*69a0*/  VIADD R5, R143, 0xffffffc0 ;  /* 0xffffffc08f057836 */ /* 0x000fc60000000000 */
[----:B------:R-:W-:Y:S01]  /*69b0*/  LDGSTS.E [R202+0x1c000], desc[UR16][R188.64], !P6 ;  /* 0x1c000000bcca7fae */ /* 0x000fe2000f121850 */
[----:B------:R-:W-:-:S03]  /*69c0*/  ISETP.GT.AND P6, PT, R209, 0x3f, PT ;  /* 0x0000003fd100780c */ /* 0x000fc60003fc4270 */
[----:B------:R2:W-:Y:S01]  /*69d0*/  STL [R1+0xe8], RZ ;  /* 0x0000e8ff01007387 */ /* 0x0005e20000100800 */
[----:B------:R-:W-:-:S03]  /*69e0*/  ISETP.GE.U32.AND P1, PT, R142, 0x7fffffa5, PT ;  /* 0x7fffffa58e00780c */ /* 0x000fc60003f26070 */
[----:B------:R2:W-:Y:S01]  /*69f0*/  STL [R1+0xec], RZ ;  /* 0x0000ecff01007387 */ /* 0x0005e20000100800 */
[----:B------:R-:W-:-:S03]  /*6a00*/  SEL R4, R4, RZ, P6 ;  /* 0x000000ff04047207 */ /* 0x000fc60003000000 */
[----:B------:R2:W-:Y:S04]  /*6a10*/  STL [R1+0xf0], RZ ;  /* 0x0000f0ff01007387 */ /* 0x0005e80000100800 */
[----:B------:R2:W-:Y:S04]  /*6a20*/  STL [R1+0xf4], RZ ;  /* 0x0000f4ff01007387 */ /* 0x0005e80000100800 */
[----:B------:R2:W-:Y:S04]  /*6a30*/  STL [R1+0xf8], RZ ;  /* 0x0000f8ff01007387 */ /* 0x0005e80000100800 */
[----:B------:R2:W-:Y:S01]  /*6a40*/  STL [R1+0xfc], RZ ;  /* 0x0000fcff01007387 */ /* 0x0005e20000100800 */
[----:B------:R-:W-:-:S03]  /*6a50*/  ISETP.NE.U32.AND P6, PT, R4, RZ, PT ;  /* 0x000000ff0400720c */ /* 0x000fc60003fc5070 */
[----:B------:R-:W-:Y:S01]  /*6a60*/  LDGSTS.E [R202+0x1c004], desc[UR16][R190.64], !P4 ;  /* 0x1c004000beca7fae */ /* 0x000fe2000e121850 */
[----:B------:R-:W-:-:S03]  /*6a70*/  ISETP.GE.U32.AND P4, PT, R5, 0x7fffffa1, PT ;  /* 0x7fffffa10500780c */ /* 0x000fc60003f86070 */
        /* <DEDUP_REMOVED lines=9> */
[----:B------:R-:W-:-:S03]  /*6b10*/  IMAD.SHL.U32 R4, R3, 0x20, RZ ;  /* 0x0000002003047824 */ /* 0x000fc600078e00ff */
        /* <DEDUP_REMOVED lines=8> */
[----:B------:R-:W-:Y:S04]  /*6ba0*/  LDGSTS.E [R202+0x1c008], desc[UR16][R192.64], !P0 ;  /* 0x1c008000c0ca7fae */ /* 0x000fe8000c121850 */
        /* <DEDUP_REMOVED lines=17> */
[----:B------:R-:W0:Y:S04]  /*6cc0*/  LDGDEPBAR ;  /* 0x00000000000079af */ /* 0x000e280000000000 */
[----:B------:R2:W-:Y:S01]  /*6cd0*/  STL [R1+0x13c], RZ ;  /* 0x00013cff01007387 */ /* 0x0005e20000100800 */
[----:B------:R-:W-:-:S03]  /*6ce0*/  IMAD.WIDE R124, R4, 0x4, R124 ;  /* 0x00000004047c7825 */ /* 0x000fc600078e027c */
[----:B------:R-:W-:Y:S04]  /*6cf0*/  LDGSTS.E [R14+0x8000], desc[UR16][R138.64], P6 ;  /* 0x080000008a0e7fae */ /* 0x000fe8000b121850 */
        /* <DEDUP_REMOVED lines=143> */
[----:B------:R-:W-:Y:S01]  /*75f0*/  LDGSTS.E [R8+0xc200], desc[UR16][R44.64], P6 ;  /* 0x0c2000002c087fae */ /* 0x000fe2000b121850 */
[----:B------:R-:W-:-:S03]  /*7600*/  IMAD.WIDE R26, R4, 0x4, R26 ;  /* 0x00000004041a7825 */ /* 0x000fc600078e021a */
[----:B------:R-:W-:Y:S01]  /*7610*/  LDGSTS.E [R8+0xc600], desc[UR16][R42.64], P6 ;  /* 0x0c6000002a087fae */ /* 0x000fe2000b121850 */
[----:B------:R-:W-:-:S03]  /*7620*/  ISETP.GE.AND P0, PT, R209, 0x20, PT ;  /* 0x00000020d100780c */ /* 0x000fc60003f06270 */
[----:B------:R-:W-:Y:S01]  /*7630*/  LDGSTS.E [R8+0xca00], desc[UR16][R40.64], P6 ;  /* 0x0ca0000028087fae */ /* 0x000fe2000b121850 */
[----:B------:R-:W-:-:S03]  /*7640*/  IMAD.WIDE R24, R4, 0x4, R24 ;  /* 0x0000000404187825 */ /* 0x000fc600078e0218 */
        /* <DEDUP_REMOVED lines=10> */
[----:B------:R-:W-:Y:S04]  /*76f0*/  LDGSTS.E [R8+0xe200], desc[UR16][R28.64], P6 ;  /* 0x0e2000001c087fae */ /* 0x000fe8000b121850 */
[----:B------:R-:W-:Y:S04]  /*7700*/  LDGSTS.E [R8+0xe600], desc[UR16][R26.64], P6 ;  /* 0x0e6000001a087fae */ /* 0x000fe8000b121850 */
[----:B------:R1:W-:Y:S04]  /*7710*/  LDGSTS.E [R8+0xea00], desc[UR16][R24.64], P6 ;  /* 0x0ea0000018087fae */ /* 0x0003e8000b121850 */
[----:B------:R2:W-:Y:S04]  /*7720*/  LDGSTS.E [R8+0xee00], desc[UR16][R22.64], P6 ;  /* 0x0ee0000016087fae */ /* 0x0005e8000b121850 */
[----:B------:R2:W-:Y:S04]  /*7730*/  LDGSTS.E [R8+0xf200], desc[UR16][R20.64], P6 ;  /* 0x0f20000014087fae */ /* 0x0005e8000b121850 */
[----:B------:R2:W-:Y:S04]  /*7740*/  LDGSTS.E [R8+0xf600], desc[UR16][R18.64], P6 ;  /* 0x0f60000012087fae */ /* 0x0005e8000b121850 */
[----:B------:R2:W-:Y:S04]  /*7750*/  LDGSTS.E [R8+0xfa00], desc[UR16][R12.64], P6 ;  /* 0x0fa000000c087fae */ /* 0x0005e8000b121850 */
[----:B------:R2:W-:Y:S01]  /*7760*/  LDGSTS.E [R8+0xfe00], desc[UR16][R10.64], P6 ;  /* 0x0fe000000a087fae */ /* 0x0005e2000b121850 */
[----:B-1----:R-:W-:-:S03]  /*7770*/  CS2R R24, SRZ ;  /* 0x0000000000187805 */ /* 0x002fc6000001ff00 */
[----:B------:R-:W0:Y:S01]  /*7780*/  LDGDEPBAR ;  /* 0x00000000000079af */ /* 0x000e220000000000 */
[----:B------:R-:W-:Y:S02]  /*7790*/  CS2R R26, SRZ ;  /* 0x00000000001a7805 */ /* 0x000fe4000001ff00 */
[----:B------:R-:W-:Y:S02]  /*77a0*/  CS2R R28, SRZ ;  /* 0x00000000001c7805 */ /* 0x000fe4000001ff00 */
[----:B------:R-:W-:Y:S02]  /*77b0*/  CS2R R30, SRZ ;  /* 0x00000000001e7805 */ /* 0x000fe4000001ff00 */
[----:B------:R-:W-:Y:S02]  /*77c0*/  CS2R R32, SRZ ;  /* 0x0000000000207805 */ /* 0x000fe4000001ff00 */
[----:B------:R-:W-:Y:S02]  /*77d0*/  CS2R R34, SRZ ;  /* 0x0000000000227805 */ /* 0x000fe4000001ff00 */
[----:B------:R-:W-:-:S02]  /*77e0*/  CS2R R36, SRZ ;  /* 0x0000000000247805 */ /* 0x000fc4000001ff00 */
        /* <DEDUP_REMOVED lines=56> */
[----:B------:R-:W-:Y:S01]  /*7b70*/  CS2R R150, SRZ ;  /* 0x0000000000967805 */ /* 0x000fe2000001ff00 */
[----:B--2---:R-:W-:Y:S06]  /*7b80*/  @!P0 BRA `(.L_x_0) ;  /* 0x00000070004c8947 */ /* 0x004fec0003800000 */
[----:B------:R-:W2:Y:S01]  /*7b90*/  LDL.LU R210, [R1+0x2bc] ;  /* 0x0002bc0001d27983 */ /* 0x000ea20000300800 */
[----:B------:R-:W-:Y:S01]  /*7ba0*/  SHF.R.S32.HI R7, RZ, 0x1f, R2 ;  /* 0x0000001fff077819 */ /* 0x000fe20000011402 */
[C---:B------:R-:W-:Y:S01]  /*7bb0*/  IMAD.SHL.U32 R27, R4.reuse, 0x8, RZ ;  /* 0x00000008041b7824 */ /* 0x040fe200078e00ff */
[----:B------:R-:W-:Y:S01]  /*7bc0*/  SHF.R.S32.HI R3, RZ, 0x1f, R4 ;  /* 0x0000001fff037819 */ /* 0x000fe20000011404 */
[----:B------:R-:W-:Y:S01]  /*7bd0*/  STL [R1+0x390], R15 ;  /* 0x0003900f01007387 */ /* 0x000fe20000100800 */
[----:B------:R-:W-:Y:S02]  /*7be0*/  SHF.R.S32.HI R17, RZ, 0x1f, R212 ;  /* 0x0000001fff117819 */ /* 0x000fe400000114d4 */
[----:B------:R-:W-:Y:S01]  /*7bf0*/  SHF.L.U64.HI R25, R4, 0x3, R3 ;  /* 0x0000000304197819 */ /* 0x000fe20000010203 */
[----:B------:R-:W-:Y:S01]  /*7c00*/  STL [R1+0x38c], R9 ;  /* 0x00038c0901007387 */ /* 0x000fe20000100800 */
[----:B------:R-:W-:Y:S02]  /*7c10*/  LEA R18, P0, R212, R27, 0x2 ;  /* 0x0000001bd4127211 */ /* 0x000fe400078010ff */
[----:B------:R-:W-:Y:S01]  /*7c20*/  SHF.R.S32.HI R6, RZ, 0x1f, R211 ;  /* 0x0000001fff067819 */ /* 0x000fe200000114d3 */
[----:B------:R1:W-:Y:S01]  /*7c30*/  STL [R1+0x388], R0 ;  /* 0x0003880001007387 */ /* 0x0003e20000100800 */
[----:B------:R-:W-:-:S03]  /*7c40*/  SHF.R.S32.HI R8, RZ, 0x1f, R209 ;  /* 0x0000001fff087819 */ /* 0x000fc600000114d1 */
[----:B------:R-:W3:Y:S04]  /*7c50*/  LDL.LU R143, [R1+0x200] ;  /* 0x00020000018f7983 */ /* 0x000ee80000300800 */
[----:B------:R-:W4:Y:S01]  /*7c60*/  LDL.LU R144, [R1+0x204] ;  /* 0x0002040001907983 */ /* 0x000f220000300800 */
[----:B-1----:R-:W-:-:S05]  /*7c70*/  SHF.L.U64.HI R0, R2, 0x2, R7 ;  /* 0x0000000202007819 */ /* 0x002fca0000010207 */
[----:B------:R-:W-:Y:S04]  /*7c80*/  STL [R1+0x330], R0 ;  /* 0x0003300001007387 */ /* 0x000fe80000100800 */
[----:B------:R-:W4:Y:S04]  /*7c90*/  LDL.LU R145, [R1+0x208] ;  /* 0x0002080001917983 */ /* 0x000f280000300800 */
        /* <DEDUP_REMOVED lines=8> */
[----:B------:R-:W4:Y:S01]  /*7d20*/  LDL.LU R149, [R1+0x22c] ;  /* 0x00022c0001957983 */ /* 0x000f220000300800 */
[----:B------:R-:W-:-:S02]  /*7d30*/  LEA.HI.X R17, R212, R25, R17, 0x2, P0 ;  /* 0x00000019d4117211 */ /* 0x000fc400000f1411 */
[----:B------:R-:W-:Y:S02]  /*7d40*/  SHF.R.S32.HI R10, RZ, 0x1f, R213 ;  /* 0x0000001fff0a7819 */ /* 0x000fe400000114d5 */
[-C--:B------:R-:W-:Y:S02]  /*7d50*/  LEA R20, P0, R213, R27.reuse, 0x2 ;  /* 0x0000001bd5147211 */ /* 0x080fe400078010ff */
[----:B------:R-:W-:Y:S02]  /*7d60*/  SHF.R.S32.HI R21, RZ, 0x1f, R214 ;  /* 0x0000001fff157819 */ /* 0x000fe400000114d6 */
[----:B------:R-:W-:Y:S02]  /*7d70*/  LEA R22, P1, R214, R27, 0x2 ;  /* 0x0000001bd6167211 */ /* 0x000fe400078210ff */
[----:B------:R-:W-:Y:S02]  /*7d80*/  SHF.L.U64.HI R2, R211, 0x2, R6 ;  /* 0x00000002d3027819 */ /* 0x000fe40000010206 */
[----:B------:R-:W-:-:S02]  /*7d90*/  SHF.R.S32.HI R6, RZ, 0x1f, R215 ;  /* 0x0000001fff067819 */ /* 0x000fc400000114d7 */
[-C--:B------:R-:W-:Y:S02]  /*7da0*/  LEA R152, P2, R215, R27.reuse, 0x2 ;  /* 0x0000001bd7987211 */ /* 0x080fe400078410ff */
[----:B------:R-:W-:Y:S02]  /*7db0*/  SHF.R.S32.HI R153, RZ, 0x1f, R216 ;  /* 0x0000001fff997819 */ /* 0x000fe400000114d8 */
[----:B------:R-:W-:Y:S02]  /*7dc0*/  LEA R154, P3, R216, R27, 0x2 ;  /* 0x0000001bd89a7211 */ /* 0x000fe400078610ff */
[-C--:B------:R-:W-:Y:S02]  /*7dd0*/  LEA.HI.X R19, R213, R25.reuse, R10, 0x2, P0 ;  /* 0x00000019d5137211 */ /* 0x080fe400000f140a */
[----:B------:R-:W-:Y:S02]  /*7de0*/  LEA.HI.X R21, R214, R25, R21, 0x2, P1 ;  /* 0x00000019d6157211 */ /* 0x000fe400008f1415 */
        /* <DEDUP_REMOVED lines=76> */
[----:B------:R-:W-:Y:S02]  /*82b0*/  LEA.HI.X R199, R239, R25, R6, 0x2, P2 ;  /* 0x00000019efc77211 */ /* 0x000fe400010f1406 */
[----:B------:R-:W-:Y:S02]  /*82c0*/  LEA.HI R8, R8, R209, RZ, 0x5 ;  /* 0x000000d108087211 */ /* 0x000fe400078f28ff */
[----:B------:R-:W-:-:S02]  /*82d0*/  LEA.HI.X R201, R240, R25, R201, 0x2, P3 ;  /* 0x00000019f0c97211 */ /* 0x000fc400018f14c9 */
[----:B------:R-:W-:Y:S02]  /*82e0*/  SHF.R.S32.HI R6, RZ, 0x1f, R243 ;  /* 0x0000001fff067819 */ /* 0x000fe400000114f3 */
[----:B------:R-:W-:Y:S02]  /*82f0*/  LEA R208, P2, R243, R27, 0x2 ;  /* 0x0000001bf3d07211 */ /* 0x000fe400078410ff */
[----:B------:R-:W-:Y:S02]  /*8300*/  SHF.R.S32.HI R209, RZ, 0x1f, R244 ;  /* 0x0000001fffd17819 */ /* 0x000fe400000114f4 */
[-C--:B------:R-:W-:Y:S02]  /*8310*/  LEA.HI.X R203, R241, R25.reuse, R10, 0x2, P0 ;  /* 0x00000019f1cb7211 */ /* 0x080fe400000f140a */
[----:B------:R-:W-:Y:S02]  /*8320*/  LEA.HI.X R205, R242, R25, R205, 0x2, P1 ;  /* 0x00000019f2cd7211 */ /* 0x000fe400008f14cd */
[----:B------:R-:W-:-:S02]  /*8330*/  SHF.R.S32.HI R10, RZ, 0x1f, R245 ;  /* 0x0000001fff0a7819 */ /* 0x000fc400000114f5 */
[-C--:B------:R-:W-:Y:S02]  /*8340*/  LEA R212, P0, R245, R27.reuse, 0x2 ;  /* 0x0000001bf5d47211 */ /* 0x080fe400078010ff */
[----:B------:R-:W-:Y:S02]  /*8350*/  SHF.R.S32.HI R213, RZ, 0x1f, R246 ;  /* 0x0000001fffd57819 */ /* 0x000fe400000114f6 */
[----:B------:R-:W-:Y:S02]  /*8360*/  LEA R214, P1, R246, R27, 0x2 ;  /* 0x0000001bf6d67211 */ /* 0x000fe400078210ff */
[----:B------:R-:W-:Y:S02]  /*8370*/  LEA.HI.X R207, R243, R25, R6, 0x2, P2 ;  /* 0x00000019f3cf7211 */ /* 0x000fe400010f1406 */
[----:B------:R-:W-:Y:S02]  /*8380*/  SHF.R.S32.HI R6, RZ, 0x1f, R247 ;  /* 0x0000001fff067819 */ /* 0x000fe400000114f7 */
[----:B------:R-:W-:-:S02]  /*8390*/  LEA R216, P2, R247, R27, 0x2 ;  /* 0x0000001bf7d87211 */ /* 0x000fc400078410ff */
[----:B------:R-:W-:Y:S02]  /*83a0*/  SHF.R.S32.HI R217, RZ, 0x1f, R248 ;  /* 0x0000001fffd97819 */ /* 0x000fe400000114f8 */
[-C--:B------:R-:W-:Y:S02]  /*83b0*/  LEA.HI.X R211, R245, R25.reuse, R10, 0x2, P0 ;  /* 0x00000019f5d37211 */ /* 0x080fe400000f140a */
[----:B------:R-:W-:Y:S02]  /*83c0*/  LEA.HI.X R213, R246, R25, R213, 0x2, P1 ;  /* 0x00000019f6d57211 */ /* 0x000fe400008f14d5 */
[----:B------:R-:W-:Y:S02]  /*83d0*/  SHF.R.S32.HI R10, RZ, 0x1f, R249 ;  /* 0x0000001fff0a7819 */ /* 0x000fe400000114f9 */
[----:B------:R-:W-:Y:S02]  /*83e0*/  LEA R220, P0, R249, R27, 0x2 ;  /* 0x0000001bf9dc7211 */ /* 0x000fe400078010ff */
[----:B------:R-:W-:-:S02]  /*83f0*/  SHF.R.S32.HI R221, RZ, 0x1f, R250 ;  /* 0x0000001fffdd7819 */ /* 0x000fc400000114fa */
[----:B------:R-:W-:Y:S02]  /*8400*/  LEA R222, P1, R250, R27, 0x2 ;  /* 0x0000001bfade7211 */ /* 0x000fe400078210ff */
[----:B--2---:R-:W-:-:S04]  /*8410*/  SHF.R.S32.HI R11, RZ, 0x1f, R210 ;  /* 0x0000001fff0b7819 */ /* 0x004fc800000114d2 */
[----:B------:R-:W-:Y:S02]  /*8420*/  SHF.L.U64.HI R11, R210, 0x2, R11 ;  /* 0x00000002d20b7819 */ /* 0x000fe4000001020b */
[----:B------:R-:W-:-:S04]  /*8430*/  LEA R210, P3, R244, R27, 0x2 ;  /* 0x0000001bf4d27211 */ /* 0x000fc800078610ff */
[----:B------:R-:W-:Y:S02]  /*8440*/  LEA.HI.X R209, R244, R25, R209, 0x2, P3 ;  /* 0x00000019f4d17211 */ /* 0x000fe400018f14d1 */
[C---:B------:R-:W-:Y:S02]  /*8450*/  LEA R218, P3, R248.reuse, R27, 0x2 ;  /* 0x0000001bf8da7211 */ /* 0x040fe400078610ff */
[-C--:B------:R-:W-:Y:S02]  /*8460*/  LEA.HI.X R215, R247, R25.reuse, R6, 0x2, P2 ;  /* 0x00000019f7d77211 */ /* 0x080fe400010f1406 */
[----:B------:R-:W-:Y:S02]  /*8470*/  LEA.HI.X R217, R248, R25, R217, 0x2, P3 ;  /* 0x00000019f8d97211 */ /* 0x000fe400018f14d9 */
[----:B------:R-:W-:Y:S02]  /*8480*/  SHF.R.S32.HI R6, RZ, 0x1f, R251 ;  /* 0x0000001fff067819 */ /* 0x000fe400000114fb */
[----:B------:R-:W-:-:S02]  /*8490*/  LEA R224, P2, R251, R27, 0x2 ;  /* 0x0000001bfbe07211 */ /* 0x000fc400078410ff */
[----:B------:R-:W-:Y:S02]  /*84a0*/  SHF.R.S32.HI R225, RZ, 0x1f, R252 ;  /* 0x0000001fffe17819 */ /* 0x000fe400000114fc */
[----:B------:R-:W-:Y:S02]  /*84b0*/  LEA R226, P3, R252, R27, 0x2 ;  /* 0x0000001bfce27211 */ /* 0x000fe400078610ff */
[-C--:B------:R-:W-:Y:S01]  /*84c0*/  LEA.HI.X R219, R249, R25.reuse, R10, 0x2, P0 ;  /* 0x00000019f9db7211 */ /* 0x080fe200000f140a */
[----:B------:R1:W-:Y:S01]  /*84d0*/  STL [R1+0x394], R2 ;  /* 0x0003940201007387 */ /* 0x0003e20000100800 */
[----:B------:R-:W-:Y:S02]  /*84e0*/  LEA.HI.X R221, R250, R25, R221, 0x2, P1 ;  /* 0x00000019fadd7211 */ /* 0x000fe400008f14dd */
[----:B---3--:R-:W-:Y:S02]  /*84f0*/  SHF.R.S32.HI R14, RZ, 0x1f, R143 ;  /* 0x0000001fff0e7819 */ /* 0x008fe4000001148f */
[----:B------:R-:W-:Y:S01]  /*8500*/  LEA R228, P0, R143, R27, 0x2 ;  /* 0x0000001b8fe47211 */ /* 0x000fe200078010ff */
[----:B------:R-:W-:Y:S01]  /*8510*/  STL [R1+0x398], R8 ;  /* 0x0003980801007387 */ /* 0x000fe20000100800 */
[----:B----4-:R-:W-:-:S02]  /*8520*/  SHF.R.S32.HI R12, RZ, 0x1f, R144 ;  /* 0x0000001fff0c7819 */ /* 0x010fc40000011490 */
[----:B------:R-:W-:Y:S01]  /*8530*/  LEA R230, P1, R144, R27, 0x2 ;  /* 0x0000001b90e67211 */ /* 0x000fe200078210ff */
[----:B------:R-:W2:Y:S01]  /*8540*/  LDL.LU R141, [R1+0x230] ;  /* 0x00023000018d7983 */ /* 0x000ea20000300800 */
[-C--:B------:R-:W-:Y:S02]  /*8550*/  LEA.HI.X R223, R251, R25.reuse, R6, 0x2, P2 ;  /* 0x00000019fbdf7211 */ /* 0x080fe400010f1406 */
[----:B------:R-:W-:Y:S01]  /*8560*/  LEA.HI.X R225, R252, R25, R225, 0x2, P3 ;  /* 0x00000019fce17211 */ /* 0x000fe200018f14e1 */
[----:B------:R-:W3:Y:S01]  /*8570*/  LDL.LU R142, [R1+0x234] ;  /* 0x00023400018e7983 */ /* 0x000ee20000300800 */
[----:B------:R-:W-:Y:S02]  /*8580*/  SHF.R.S32.HI R10, RZ, 0x1f, R145 ;  /* 0x0000001fff0a7819 */ /* 0x000fe40000011491 */
[----:B------:R-:W-:Y:S02]  /*8590*/  LEA R232, P2, R145, R27, 0x2 ;  /* 0x0000001b91e87211 */ /* 0x000fe400078410ff */
[----:B------:R-:W-:-:S02]  /*85a0*/  SHF.R.S32.HI R6, RZ, 0x1f, R146 ;  /* 0x0000001fff067819 */ /* 0x000fc40000011492 */
[----:B------:R-:W-:Y:S02]  /*85b0*/  LEA R234, P3, R146, R27, 0x2 ;  /* 0x0000001b92ea7211 */ /* 0x000fe400078610ff */
[-C--:B------:R-:W-:Y:S02]  /*85c0*/  LEA.HI.X R227, R143, R25.reuse, R14, 0x2, P0 ;  /* 0x000000198fe37211 */ /* 0x080fe400000f140e */
[----:B------:R-:W-:Y:S01]  /*85d0*/  LEA.HI.X R229, R144, R25, R12, 0x2, P1 ;  /* 0x0000001990e57211 */ /* 0x000fe200008f140c */
[----:B------:R-:W4:Y:S01]  /*85e0*/  LDL.LU R143, [R1+0x238] ;  /* 0x00023800018f7983 */ /* 0x000f220000300800 */
[----:B------:R-:W-:Y:S02]  /*85f0*/  SHF.R.S32.HI R14, RZ, 0x1f, R147 ;  /* 0x0000001fff0e7819 */ /* 0x000fe40000011493 */
[----:B------:R-:W-:Y:S01]  /*8600*/  LEA R236, P0, R147, R27, 0x2 ;  /* 0x0000001b93ec7211 */ /* 0x000fe200078010ff */
[----:B------:R-:W4:Y:S01]  /*8610*/  LDL.LU R144, [R1+0x23c] ;  /* 0x00023c0001907983 */ /* 0x000f220000300800 */
        /* <DEDUP_REMOVED lines=8> */
[----:B------:R-:W-:-:S02]  /*86a0*/  LEA.HI.X R235, R147, R25, R14, 0x2, P0 ;  /* 0x0000001993eb7211 */ /* 0x000fc400000f140e */
[----:B------:R-:W-:Y:S01]  /*86b0*/  SHF.R.S32.HI R10, RZ, 0x1f, R150 ;  /* 0x0000001fff0a7819 */ /* 0x000fe20000011496 */
[----:B------:R-:W4:Y:S01]  /*86c0*/  LDL.LU R147, [R1+0x248] ;  /* 0x0002480001937983 */ /* 0x000f220000300800 */
[----:B------:R-:W-:Y:S02]  /*86d0*/  LEA R240, P2, R150, R27, 0x2 ;  /* 0x0000001b96f07211 */ /* 0x000fe400078410ff */
[----:B------:R-:W-:Y:S02]  /*86e0*/  LEA.HI.X R237, R148, R25, R12, 0x2, P1 ;  /* 0x0000001994ed7211 */ /* 0x000fe400008f140c */
[----:B------:R-:W4:Y:S01]  /*86f0*/  LDL.LU R148, [R1+0x24c] ;  /* 0x00024c0001947983 */ /* 0x000f220000300800 */
[----:B------:R-:W-:Y:S02]  /*8700*/  SHF.R.S32.HI R14, RZ, 0x1f, R151 ;  /* 0x0000001fff0e7819 */ /* 0x000fe40000011497 */
[----:B------:R-:W-:Y:S02]  /*8710*/  LEA R244, P0, R151, R27, 0x2 ;  /* 0x0000001b97f47211 */ /* 0x000fe400078010ff */
[----:B------:R-:W-:-:S02]  /*8720*/  LEA.HI.X R241, R13, R25, R6, 0x2, P3 ;  /* 0x000000190df17211 */ /* 0x000fc400018f1406 */
[-C--:B------:R-:W-:Y:S01]  /*8730*/  LEA.HI.X R239, R150, R25.reuse, R10, 0x2, P2 ;  /* 0x0000001996ef7211 */ /* 0x080fe200010f140a */
[----:B------:R-:W4:Y:S01]  /*8740*/  LDL.LU R13, [R1+0x258] ;  /* 0x00025800010d7983 */ /* 0x000f220000300800 */
[----:B------:R-:W-:-:S03]  /*8750*/  LEA.HI.X R243, R151, R25, R14, 0x2, P0 ;  /* 0x0000001997f37211 */ /* 0x000fc600000f140e */
[----:B------:R-:W4:Y:S04]  /*8760*/  LDL.LU R150, [R1+0x2b4] ;  /* 0x0002b40001967983 */ /* 0x000f280000300800 */
[----:B------:R-:W4:Y:S01]  /*8770*/  LDL R151, [R1+0x2b8] ;  /* 0x0002b80001977983 */ /* 0x000f220000100800 */
[----:B------:R-:W-:Y:S02]  /*8780*/  SHF.R.S32.HI R6, RZ, 0x1f, R149 ;  /* 0x0000001fff067819 */ /* 0x000fe40000011495 */
[----:B------:R-:W-:-:S04]  /*8790*/  LEA R250, P3, R149, R27, 0x2 ;  /* 0x0000001b95fa7211 */ /* 0x000fc800078610ff */
[----:B------:R-:W-:Y:S02]  /*87a0*/  LEA.HI.X R249, R149, R25, R6, 0x2, P3 ;  /* 0x0000001995f97211 */ /* 0x000fe400018f1406 */
[----:B------:R-:W4:Y:S01]  /*87b0*/  LDL.LU R149, [R1+0x2c0] ;  /* 0x0002c00001957983 */ /* 0x000f220000300800 */
[----:B------:R-:W-:Y:S02]  /*87c0*/  SHF.R.S32.HI R10, RZ, 0x1f, R140 ;  /* 0x0000001fff0a7819 */ /* 0x000fe4000001148c */
[C---:B------:R-:W-:Y:S02]  /*87d0*/  LEA R248, P2, R140.reuse, R27, 0x2 ;  /* 0x0000001b8cf87211 */ /* 0x040fe400078410ff */
[----:B------:R-:W-:Y:S02]  /*87e0*/  SHF.R.S32.HI R12, RZ, 0x1f, R139 ;  /* 0x0000001fff0c7819 */ /* 0x000fe4000001148b */
[----:B------:R-:W-:Y:S02]  /*87f0*/  LEA.HI.X R247, R140, R25, R10, 0x2, P2 ;  /* 0x000000198cf77211 */ /* 0x000fe400010f140a */
[----:B------:R-:W-:-:S04]  /*8800*/  LEA R246, P1, R139, R27, 0x2 ;  /* 0x0000001b8bf67211 */ /* 0x000fc800078210ff */
[----:B------:R-:W-:Y:S02]  /*8810*/  LEA.HI.X R245, R139, R25, R12, 0x2, P1 ;  /* 0x000000198bf57211 */ /* 0x000fe400008f140c */
[----:B------:R-:W-:Y:S02]  /*8820*/  IADD3 R18, P5, R18, UR8, RZ ;  /* 0x0000000812127c10 */ /* 0x000fe4000ffbe0ff */
[----:B------:R-:W-:Y:S02]  /*8830*/  IADD3 R154, P6, R154, UR8, RZ ;  /* 0x000000089a9a7c10 */ /* 0x000fe4000ffde0ff */
[----:B------:R-:W-:Y:S02]  /*8840*/  IADD3 R20, P4, R20, UR8, RZ ;  /* 0x0000000814147c10 */ /* 0x000fe4000ff9e0ff */
[----:B------:R-:W-:Y:S02]  /*8850*/  IADD3.X R17, R17, UR9, RZ, P5, !PT ;  /* 0x0000000911117c10 */ /* 0x000fe4000affe4ff */
[----:B------:R-:W-:-:S02]  /*8860*/  IADD3 R156, P5, R156, UR8, RZ ;  /* 0x000000089c9c7c10 */ /* 0x000fc4000ffbe0ff */
[----:B------:R-:W-:Y:S02]  /*8870*/  IADD3.X R153, R153, UR9, RZ, P6, !PT ;  /* 0x0000000999997c10 */ /* 0x000fe4000b7fe4ff */
[----:B------:R-:W-:Y:S02]  /*8880*/  IADD3.X R19, R19, UR9, RZ, P4, !PT ;  /* 0x0000000913137c10 */ /* 0x000fe4000a7fe4ff */
        /* <DEDUP_REMOVED lines=55> */
[----:B------:R-:W-:Y:S02]  /*8c00*/  IADD3.X R245, R245, UR9, RZ, P5, !PT ;  /* 0x00000009f5f57c10 */ /* 0x000fe4000affe4ff */
[----:B------:R-:W-:Y:S02]  /*8c10*/  IADD3.X R247, R247, UR9, RZ, P4, !PT ;  /* 0x00000009f7f77c10 */ /* 0x000fe4000a7fe4ff */
[----:B--2---:R-:W-:-:S02]  /*8c20*/  SHF.R.S32.HI R10, RZ, 0x1f, R141 ;  /* 0x0000001fff0a7819 */ /* 0x004fc4000001148d */
[C---:B------:R-:W-:Y:S02]  /*8c30*/  LEA R252, P0, R141.reuse, R27, 0x2 ;  /* 0x0000001b8dfc7211 */ /* 0x040fe400078010ff */
[----:B---3--:R-:W-:Y:S02]  /*8c40*/  SHF.R.S32.HI R32, RZ, 0x1f, R142 ;  /* 0x0000001fff207819 */ /* 0x008fe4000001148e */
[----:B------:R-:W-:Y:S02]  /*8c50*/  LEA.HI.X R251, R141, R25, R10, 0x2, P0 ;  /* 0x000000198dfb7211 */ /* 0x000fe400000f140a */
[-C--:B------:R-:W-:Y:S02]  /*8c60*/  LEA R39, P1, R142, R27.reuse, 0x2 ;  /* 0x0000001b8e277211 */ /* 0x080fe400078210ff */
[----:B----4-:R-:W-:Y:S02]  /*8c70*/  SHF.R.S32.HI R6, RZ, 0x1f, R143 ;  /* 0x0000001fff067819 */ /* 0x010fe4000001148f */
[----:B------:R-:W-:-:S02]  /*8c80*/  LEA R37, P2, R143, R27, 0x2 ;  /* 0x0000001b8f257211 */ /* 0x000fc400078410ff */
[----:B------:R-:W-:Y:S02]  /*8c90*/  SHF.R.S32.HI R28, RZ, 0x1f, R144 ;  /* 0x0000001fff1c7819 */ /* 0x000fe40000011490 */
[C---:B------:R-:W-:Y:S02]  /*8ca0*/  LEA R35, P3, R144.reuse, R27, 0x2 ;  /* 0x0000001b90237211 */ /* 0x040fe400078610ff */
[-C--:B------:R-:W-:Y:S02]  /*8cb0*/  LEA.HI.X R29, R143, R25.reuse, R6, 0x2, P2 ;  /* 0x000000198f1d7211 */ /* 0x080fe400010f1406 */
[----:B------:R-:W-:Y:S02]  /*8cc0*/  LEA.HI.X R28, R144, R25, R28, 0x2, P3 ;  /* 0x00000019901c7211 */ /* 0x000fe400018f141c */
[----:B------:R-:W-:Y:S02]  /*8cd0*/  SHF.R.S32.HI R26, RZ, 0x1f, R145 ;  /* 0x0000001fff1a7819 */ /* 0x000fe40000011491 */
[----:B------:R-:W-:-:S02]  /*8ce0*/  LEA R38, P0, R145, R27, 0x2 ;  /* 0x0000001b91267211 */ /* 0x000fc400078010ff */
[----:B------:R-:W-:Y:S02]  /*8cf0*/  LEA.HI.X R32, R142, R25, R32, 0x2, P1 ;  /* 0x000000198e207211 */ /* 0x000fe400008f1420 */
[----:B------:R-:W-:Y:S02]  /*8d00*/  SHF.R.S32.HI R6, RZ, 0x1f, R147 ;  /* 0x0000001fff067819 */ /* 0x000fe40000011493 */
[-C--:B------:R-:W-:Y:S02]  /*8d10*/  LEA R33, P2, R147, R27.reuse, 0x2 ;  /* 0x0000001b93217211 */ /* 0x080fe400078410ff */
[----:B------:R-:W-:Y:S02]  /*8d20*/  SHF.R.S32.HI R12, RZ, 0x1f, R148 ;  /* 0x0000001fff0c7819 */ /* 0x000fe40000011494 */
[----:B------:R-:W-:Y:S02]  /*8d30*/  LEA R30, P3, R148, R27, 0x2 ;  /* 0x0000001b941e7211 */ /* 0x000fe400078610ff */
[----:B------:R-:W-:-:S02]  /*8d40*/  LEA.HI.X R26, R145, R25, R26, 0x2, P0 ;  /* 0x00000019911a7211 */ /* 0x000fc400000f141a */
[----:B------:R-:W-:Y:S02]  /*8d50*/  LEA.HI.X R6, R147, R25, R6, 0x2, P2 ;  /* 0x0000001993067211 */ /* 0x000fe400010f1406 */
[----:B------:R-:W-:Y:S02]  /*8d60*/  SHF.R.S32.HI R14, RZ, 0x1f, R146 ;  /* 0x0000001fff0e7819 */ /* 0x000fe40000011492 */
[----:B------:R-:W-:Y:S02]  /*8d70*/  LEA R36, P1, R146, R27, 0x2 ;  /* 0x0000001b92247211 */ /* 0x000fe400078210ff */
[----:B------:R-:W-:Y:S02]  /*8d80*/  LEA.HI.X R12, R148, R25, R12, 0x2, P3 ;  /* 0x00000019940c7211 */ /* 0x000fe400018f140c */
[----:B------:R-:W-:Y:S02]  /*8d90*/  SHF.R.S32.HI R40, RZ, 0x1f, R13 ;  /* 0x0000001fff287819 */ /* 0x000fe4000001140d */
[----:B------:R-:W-:-:S02]  /*8da0*/  SHF.R.S32.HI R24, RZ, 0x1f, R150 ;  /* 0x0000001fff187819 */ /* 0x000fc40000011496 */
[-C--:B------:R-:W-:Y:S02]  /*8db0*/  LEA R34, P0, R13, R27.reuse, 0x2 ;  /* 0x0000001b0d227211 */ /* 0x080fe400078010ff */
[-C--:B------:R-:W-:Y:S02]  /*8dc0*/  LEA R31, P2, R150, R27.reuse, 0x2 ;  /* 0x0000001b961f7211 */ /* 0x080fe400078410ff */
[----:B------:R-:W-:Y:S02]  /*8dd0*/  SHF.R.S32.HI R10, RZ, 0x1f, R151 ;  /* 0x0000001fff0a7819 */ /* 0x000fe40000011497 */
[----:B------:R-:W-:Y:S02]  /*8de0*/  LEA R27, P3, R151, R27, 0x2 ;  /* 0x0000001b971b7211 */ /* 0x000fe400078610ff */
[-C--:B------:R-:W-:Y:S02]  /*8df0*/  LEA.HI.X R14, R146, R25.reuse, R14, 0x2, P1 ;  /* 0x00000019920e7211 */ /* 0x080fe400008f140e */
[----:B------:R-:W-:-:S02]  /*8e00*/  LEA.HI.X R13, R13, R25, R40, 0x2, P0 ;  /* 0x000000190d0d7211 */ /* 0x000fc400000f1428 */
[-C--:B------:R-:W-:Y:S02]  /*8e10*/  LEA.HI.X R24, R150, R25.reuse, R24, 0x2, P2 ;  /* 0x0000001996187211 */ /* 0x080fe400010f1418 */
[----:B------:R-:W-:Y:S02]  /*8e20*/  LEA.HI.X R25, R151, R25, R10, 0x2, P3 ;  /* 0x0000001997197211 */ /* 0x000fe400018f140a */
[----:B------:R-:W-:Y:S02]  /*8e30*/  IADD3 R22, P3, R22, UR8, RZ ;  /* 0x0000000816167c10 */ /* 0x000fe4000ff7e0ff */
[----:B------:R-:W-:Y:S02]  /*8e40*/  IADD3 R152, P2, R152, UR8, RZ ;  /* 0x0000000898987c10 */ /* 0x000fe4000ff5e0ff */
[----:B------:R-:W-:Y:S02]  /*8e50*/  IADD3.X R21, R21, UR9, RZ, P3, !PT ;  /* 0x0000000915157c10 */ /* 0x000fe40009ffe4ff */
[----:B------:R-:W-:-:S02]  /*8e60*/  IADD3 R160, P3, R160, UR8, RZ ;  /* 0x00000008a0a07c10 */ /* 0x000fc4000ff7e0ff */
[----:B------:R-:W-:Y:S02]  /*8e70*/  IADD3.X R23, R23, UR9, RZ, P2, !PT ;  /* 0x0000000917177c10 */ /* 0x000fe400097fe4ff */
[----:B------:R-:W-:Y:S02]  /*8e80*/  IADD3 R162, P2, R162, UR8, RZ ;  /* 0x00000008a2a27c10 */ /* 0x000fe4000ff5e0ff */
[----:B------:R-:W-:Y:S02]  /*8e90*/  IADD3.X R159, R159, UR9, RZ, P3, !PT ;  /* 0x000000099f9f7c10 */ /* 0x000fe40009ffe4ff */
        /* <DEDUP_REMOVED lines=8> */
[----:B------:R-:W-:-:S02]  /*8f20*/  LEA R7, P1, R16, R149, 0x3 ;  /* 0x0000009510077211 */ /* 0x000fc400078218ff */
[----:B------:R-:W-:Y:S02]  /*8f30*/  IADD3 R190, P3, R190, UR8, RZ ;  /* 0x00000008bebe7c10 */ /* 0x000fe4000ff7e0ff */
[----:B------:R-:W-:Y:S02]  /*8f40*/  IADD3.X R181, R181, UR9, RZ, P2, !PT ;  /* 0x00000009b5b57c10 */ /* 0x000fe400097fe4ff */
[----:B------:R-:W-:Y:S02]  /*8f50*/  IADD3 R7, P0, R7, UR6, RZ ;  /* 0x0000000607077c10 */ /* 0x000fe4000ff1e0ff */
[----:B------:R-:W-:Y:S02]  /*8f60*/  IADD3 R192, P2, R192, UR8, RZ ;  /* 0x00000008c0c07c10 */ /* 0x000fe4000ff5e0ff */
[----:B------:R-:W-:Y:S02]  /*8f70*/  IADD3.X R189, R189, UR9, RZ, P3, !PT ;  /* 0x00000009bdbd7c10 */ /* 0x000fe40009ffe4ff */
[----:B------:R-:W-:Y:S01]  /*8f80*/  IADD3 R200, P3, R200, UR8, RZ ;  /* 0x00000008c8c87c10 */ /* 0x000fe2000ff7e0ff */
[----:B------:R-:W-:Y:S01]  /*8f90*/  STL [R1+0x39c], R7 ;  /* 0x00039c0701007387 */ /* 0x000fe20000100800 */
[----:B------:R-:W-:-:S02]  /*8fa0*/  IADD3.X R191, R191, UR9, RZ, P2, !PT ;  /* 0x00000009bfbf7c10 */ /* 0x000fc400097fe4ff */
[----:B------:R-:W-:Y:S01]  /*8fb0*/  IADD3 R202, P2, R202, UR8, RZ ;  /* 0x00000008caca7c10 */ /* 0x000fe2000ff5e0ff */
[----:B------:R-:W-:Y:S01]  /*8fc0*/  STL [R1+0x3a0], R18 ;  /* 0x0003a01201007387 */ /* 0x000fe20000100800 */
[----:B------:R-:W-:Y:S02]  /*8fd0*/  IADD3.X R199, R199, UR9, RZ, P3, !PT ;  /* 0x00000009c7c77c10 */ /* 0x000fe40009ffe4ff */
[----:B------:R-:W-:Y:S01]  /*8fe0*/  IADD3 R210, P3, R210, UR8, RZ ;  /* 0x00000008d2d27c10 */ /* 0x000fe2000ff7e0ff */
[----:B------:R-:W-:Y:S01]  /*8ff0*/  STL [R1+0x3a4], R20 ;  /* 0x0003a41401007387 */ /* 0x000fe20000100800 */
[----:B------:R-:W-:-:S03]  /*9000*/  IADD3.X R201, R201, UR9, RZ, P2, !PT ;  /* 0x00000009c9c97c10 */ /* 0x000fc600097fe4ff */
[----:B------:R-:W-:Y:S01]  /*9010*/  STL [R1+0x3a8], R22 ;  /* 0x0003a81601007387 */ /* 0x000fe20000100800 */
[----:B------:R-:W-:Y:S02]  /*9020*/  IADD3 R212, P2, R212, UR8, RZ ;  /* 0x00000008d4d47c10 */ /* 0x000fe4000ff5e0ff */
[----:B------:R-:W-:Y:S01]  /*9030*/  IADD3.X R209, R209, UR9, RZ, P3, !PT ;  /* 0x00000009d1d17c10 */ /* 0x000fe20009ffe4ff */
[----:B------:R-:W-:Y:S01]  /*9040*/  STL [R1+0x3ac], R152 ;  /* 0x0003ac9801007387 */ /* 0x000fe20000100800 */
[----:B------:R-:W-:-:S03]  /*9050*/  IADD3 R220, P3, R220, UR8, RZ ;  /* 0x00000008dcdc7c10 */ /* 0x000fc6000ff7e0ff */
[----:B------:R-:W-:Y:S01]  /*9060*/  STL [R1+0x3b0], R154 ;  /* 0x0003b09a01007387 */ /* 0x000fe20000100800 */
[----:B------:R-:W-:-:S03]  /*9070*/  IADD3.X R211, R211, UR9, RZ, P2, !PT ;  /* 0x00000009d3d37c10 */ /* 0x000fc600097fe4ff */
[----:B------:R-:W-:Y:S01]  /*9080*/  STL [R1+0x3b4], R17 ;  /* 0x0003b41101007387 */ /* 0x000fe20000100800 */
[----:B------:R-:W-:-:S03]  /*9090*/  IADD3 R222, P2, R222, UR8, RZ ;  /* 0x00000008dede7c10 */ /* 0x000fc6000ff5e0ff */
[----:B------:R-:W-:Y:S01]  /*90a0*/  STL [R1+0x3b8], R156 ;  /* 0x0003b89c01007387 */ /* 0x000fe20000100800 */
[----:B------:R-:W-:-:S03]  /*90b0*/  IADD3.X R219, R219, UR9, RZ, P3, !PT ;  /* 0x00000009dbdb7c10 */ /* 0x000fc60009ffe4ff */
[----:B------:R-:W-:Y:S01]  /*90c0*/  STL [R1+0x3bc], R19 ;  /* 0x0003bc1301007387 */ /* 0x000fe20000100800 */
[----:B------:R-:W-:-:S03]  /*90d0*/  IADD3 R230, P3, R230, UR8, RZ ;  /* 0x00000008e6e67c10 */ /* 0x000fc6000ff7e0ff */
[----:B------:R-:W-:Y:S04]  /*90e0*/  STL [R1+0x3c0], R158 ;  /* 0x0003c09e01007387 */ /* 0x000fe80000100800 */
        /* <DEDUP_REMOVED lines=8> */
[----:B------:R-:W-:Y:S01]  /*9170*/  STL [R1+0x3d4], R153 ;  /* 0x0003d49901007387 */ /* 0x000fe20000100800 */
[----:B-1----:R-:W-:-:S03]  /*9180*/  IADD3 R2, P6, R39, UR8, RZ ;  /* 0x0000000827027c10 */ /* 0x002fc6000ffde0ff */
        /* <DEDUP_REMOVED lines=16> */
[----:B------:R1:W-:Y:S04]  /*9290*/  STL [R1+0x204], R2 ;  /* 0x0002040201007387 */ /* 0x0003e80000100800 */
[----:B------:R2:W-:Y:S01]  /*92a0*/  STL [R1+0x20c], R0 ;  /* 0x00020c0001007387 */ /* 0x0005e20000100800 */
[----:B------:R-:W-:Y:S02]  /*92b0*/  IADD3.X R251, R251, UR9, RZ, P2, !PT ;  /* 0x00000009fbfb7c10 */ /* 0x000fe400097fe4ff */
[----:B-1----:R-:W-:Y:S02]  /*92c0*/  IADD3 R2, P4, R35, UR8, RZ ;  /* 0x0000000823027c10 */ /* 0x002fe4000ff9e0ff */
[----:B--2---:R-:W-:-:S03]  /*92d0*/  IADD3 R0, P3, R38, UR8, RZ ;  /* 0x0000000826007c10 */ /* 0x004fc6000ff7e0ff */
[----:B------:R1:W-:Y:S04]  /*92e0*/  STL [R1+0x214], R2 ;  /* 0x0002140201007387 */ /* 0x0003e80000100800 */
[----:B------:R2:W-:Y:S01]  /*92f0*/  STL [R1+0x21c], R0 ;  /* 0x00021c0001007387 */ /* 0x0005e20000100800 */
[----:B-1----:R-:W-:Y:S02]  /*9300*/  IADD3 R2, P2, R36, UR8, RZ ;  /* 0x0000000824027c10 */ /* 0x002fe4000ff5e0ff */
[----:B--2---:R-:W-:-:S03]  /*9310*/  IADD3.X R0, R32, UR9, RZ, P6, !PT ;  /* 0x0000000920007c10 */ /* 0x004fc6000b7fe4ff */
[----:B------:R1:W-:Y:S01]  /*9320*/  STL [R1+0x224], R2 ;  /* 0x0002240201007387 */ /* 0x0003e20000100800 */
[----:B------:R-:W-:-:S03]  /*9330*/  IADD3 R7, P6, R33, UR8, RZ ;  /* 0x0000000821077c10 */ /* 0x000fc6000ffde0ff */
[----:B------:R2:W-:Y:S01]  /*9340*/  STL [R1+0x200], R0 ;  /* 0x0002000001007387 */ /* 0x0005e20000100800 */
[----:B-1----:R-:W-:-:S03]  /*9350*/  IADD3.X R2, R29, UR9, RZ, P5, !PT ;  /* 0x000000091d027c10 */ /* 0x002fc6000affe4ff */
[----:B------:R1:W-:Y:S01]  /*9360*/  STL [R1+0x22c], R7 ;  /* 0x00022c0701007387 */ /* 0x0003e20000100800 */
[----:B--2---:R-:W-:-:S03]  /*9370*/  IADD3 R0, P5, R30, UR8, RZ ;  /* 0x000000081e007c10 */ /* 0x004fc6000ffbe0ff */
[----:B------:R2:W-:Y:S04]  /*9380*/  STL [R1+0x208], R2 ;  /* 0x0002080201007387 */ /* 0x0005e80000100800 */
[----:B------:R3:W-:Y:S01]  /*9390*/  STL [R1+0x234], R0 ;  /* 0x0002340001007387 */ /* 0x0007e20000100800 */
[----:B-1----:R-:W-:Y:S02]  /*93a0*/  IADD3.X R7, R28, UR9, RZ, P4, !PT ;  /* 0x000000091c077c10 */ /* 0x002fe4000a7fe4ff */
[----:B--2---:R-:W-:-:S03]  /*93b0*/  IADD3 R2, P4, R34, UR8, RZ ;  /* 0x0000000822027c10 */ /* 0x004fc6000ff9e0ff */
[----:B------:R1:W-:Y:S01]  /*93c0*/  STL [R1+0x210], R7 ;  /* 0x0002100701007387 */ /* 0x0003e20000100800 */
[----:B---3--:R-:W-:-:S03]  /*93d0*/  IADD3.X R0, R26, UR9, RZ, P3, !PT ;  /* 0x000000091a007c10 */ /* 0x008fc60009ffe4ff */
[----:B------:R2:W-:Y:S04]  /*93e0*/  STL [R1+0x23c], R2 ;  /* 0x00023c0201007387 */ /* 0x0005e80000100800 */
[----:B------:R3:W-:Y:S01]  /*93f0*/  STL [R1+0x218], R0 ;  /* 0x0002180001007387 */ /* 0x0007e20000100800 */
[----:B-1----:R-:W-:Y:S02]  /*9400*/  IADD3 R7, P3, R31, UR8, RZ ;  /* 0x000000081f077c10 */ /* 0x002fe4000ff7e0ff */
[----:B--2---:R-:W-:-:S03]  /*9410*/  IADD3.X R2, R14, UR9, RZ, P2, !PT ;  /* 0x000000090e027c10 */ /* 0x004fc600097fe4ff */
[----:B------:R-:W-:Y:S01]  /*9420*/  STL [R1+0x244], R7 ;  /* 0x0002440701007387 */ /* 0x000fe20000100800 */
[----:B---3--:R-:W-:-:S03]  /*9430*/  IADD3 R0, P2, R27, UR8, RZ ;  /* 0x000000081b007c10 */ /* 0x008fc6000ff5e0ff */
[----:B------:R1:W-:Y:S04]  /*9440*/  STL [R1+0x220], R2 ;  /* 0x0002200201007387 */ /* 0x0003e80000100800 */
[----:B------:R2:W-:Y:S01]  /*9450*/  STL [R1+0x24c], R0 ;  /* 0x00024c0001007387 */ /* 0x0005e20000100800 */
[----:B-1----:R-:W-:Y:S02]  /*9460*/  IADD3.X R2, R6, UR9, RZ, P6, !PT ;  /* 0x0000000906027c10 */ /* 0x002fe4000b7fe4ff */
[----:B------:R-:W-:Y:S02]  /*9470*/  IADD3.X R6, R13, UR9, RZ, P4, !PT ;  /* 0x000000090d067c10 */ /* 0x000fe4000a7fe4ff */
[----:B--2---:R-:W-:Y:S01]  /*9480*/  IADD3.X R0, R12, UR9, RZ, P5, !PT ;  /* 0x000000090c007c10 */ /* 0x004fe2000affe4ff */
[----:B------:R1:W-:Y:S04]  /*9490*/  STL [R1+0x228], R2 ;  /* 0x0002280201007387 */ /* 0x0003e80000100800 */
[----:B------:R2:W-:Y:S04]  /*94a0*/  STL [R1+0x230], R0 ;  /* 0x0002300001007387 */ /* 0x0005e80000100800 */
[----:B------:R-:W-:Y:S01]  /*94b0*/  STL [R1+0x238], R6 ;  /* 0x0002380601007387 */ /* 0x000fe20000100800 */
[----:B-1----:R-:W-:-:S03]  /*94c0*/  IADD3.X R2, R24, UR9, RZ, P3, !PT ;  /* 0x0000000918027c10 */ /* 0x002fc60009ffe4ff */
[----:B------:R-:W3:Y:S01]  /*94d0*/  LDL R161, [R1+0x26c] ;  /* 0x00026c0001a17983 */ /* 0x000ee20000100800 */
[----:B--2---:R-:W-:-:S03]  /*94e0*/  IADD3.X R0, R25, UR9, RZ, P2, !PT ;  /* 0x0000000919007c10 */ /* 0x004fc600097fe4ff */
[----:B------:R1:W-:Y:S04]  /*94f0*/  STL [R1+0x240], R2 ;  /* 0x0002400201007387 */ /* 0x0003e80000100800 */
[----:B------:R-:W2:Y:S04]  /*9500*/  LDL R170, [R1+0x270] ;  /* 0x0002700001aa7983 */ /* 0x000ea80000100800 */
[----:B------:R4:W-:Y:S04]  /*9510*/  STL [R1+0x248], R0 ;  /* 0x0002480001007387 */ /* 0x0009e80000100800 */
[----:B------:R-:W2:Y:S04]  /*9520*/  LDL R159, [R1+0x274] ;  /* 0x00027400019f7983 */ /* 0x000ea80000100800 */
        /* <DEDUP_REMOVED lines=21> */
[----:B-1----:R-:W2:Y:S04]  /*9680*/  LDL R2, [R1+0x33c] ;  /* 0x00033c0001027983 */ /* 0x002ea80000100800 */
[----:B------:R-:W2:Y:S04]  /*9690*/  LDL R15, [R1+0x340] ;  /* 0x00034000010f7983 */ /* 0x000ea80000100800 */
[----:B------:R-:W2:Y:S04]  /*96a0*/  LDL R9, [R1+0x344] ;  /* 0x0003440001097983 */ /* 0x000ea80000100800 */
[----:B----4-:R-:W4:Y:S04]  /*96b0*/  LDL R0, [R1+0x250] ;  /* 0x0002500001007983 */ /* 0x010f280000100800 */
[----:B------:R-:W4:Y:S04]  /*96c0*/  LDL R150, [R1+0x348] ;  /* 0x0003480001967983 */ /* 0x000f280000100800 */
[----:B------:R-:W4:Y:S04]  /*96d0*/  LDL R151, [R1+0x34c] ;  /* 0x00034c0001977983 */ /* 0x000f280000100800 */
[----:B------:R-:W-:Y:S04]  /*96e0*/  STL [R1], RZ ;  /* 0x000000ff01007387 */ /* 0x000fe80000100800 */
[----:B------:R-:W-:Y:S04]  /*96f0*/  STL [R1+0x4], RZ ;  /* 0x000004ff01007387 */ /* 0x000fe80000100800 */
        /* <DEDUP_REMOVED lines=106> */
[----:B------:R-:W-:Y:S01]  /*9da0*/  STL [R1+0x1b0], RZ ;  /* 0x0001b0ff01007387 */ /* 0x000fe20000100800 */
[----:B------:R-:W-:-:S03]  /*9db0*/  SHF.R.S32.HI R10, RZ, 0x1f, R16 ;  /* 0x0000001fff0a7819 */ /* 0x000fc60000011410 */
[----:B------:R-:W-:Y:S04]  /*9dc0*/  STL [R1+0x1b4], RZ ;  /* 0x0001b4ff01007387 */ /* 0x000fe80000100800 */
[----:B------:R-:W-:Y:S04]  /*9dd0*/  STL [R1+0x1b8], RZ ;  /* 0x0001b8ff01007387 */ /* 0x000fe80000100800 */
[----:B------:R-:W-:Y:S04]  /*9de0*/  STL [R1+0x1bc], RZ ;  /* 0x0001bcff01007387 */ /* 0x000fe80000100800 */
[----:B------:R-:W-:Y:S01]  /*9df0*/  STL [R1+0x1c0], RZ ;  /* 0x0001c0ff01007387 */ /* 0x000fe20000100800 */
[----:B------:R-:W-:-:S03]  /*9e00*/  LEA.HI.X R11, R16, R11, R10, 0x3, P1 ;  /* 0x0000000b100b7211 */ /* 0x000fc600008f1c0a */
[----:B------:R-:W-:Y:S04]  /*9e10*/  STL [R1+0x1c4], RZ ;  /* 0x0001c4ff01007387 */ /* 0x000fe80000100800 */
[----:B------:R-:W-:Y:S04]  /*9e20*/  STL [R1+0x1c8], RZ ;  /* 0x0001c8ff01007387 */ /* 0x000fe80000100800 */
[----:B------:R-:W-:Y:S04]  /*9e30*/  STL [R1+0x1cc], RZ ;  /* 0x0001ccff01007387 */ /* 0x000fe80000100800 */
[----:B------:R-:W-:Y:S01]  /*9e40*/  STL [R1+0x1d0], RZ ;  /* 0x0001d0ff01007387 */ /* 0x000fe20000100800 */
[----:B------:R-:W-:-:S03]  /*9e50*/  IADD3.X R6, R11, UR7, RZ, P0, !PT ;  /* 0x000000070b067c10 */ /* 0x000fc600087fe4ff */
[----:B------:R-:W-:Y:S01]  /*9e60*/  STL [R1+0x1d4], RZ ;  /* 0x0001d4ff01007387 */ /* 0x000fe20000100800 */
[----:B---3--:R-:W-:-:S03]  /*9e70*/  SHF.R.S32.HI R11, RZ, 0x1f, R161 ;  /* 0x0000001fff0b7819 */ /* 0x008fc600000114a1 */
[----:B------:R-:W-:Y:S04]  /*9e80*/  STL [R1+0x1d8], RZ ;  /* 0x0001d8ff01007387 */ /* 0x000fe80000100800 */
[----:B------:R-:W-:Y:S04]  /*9e90*/  STL [R1+0x1dc], RZ ;  /* 0x0001dcff01007387 */ /* 0x000fe80000100800 */
[----:B------:R-:W-:Y:S01]  /*9ea0*/  STL [R1+0x1e0], RZ ;  /* 0x0001e0ff01007387 */ /* 0x000fe20000100800 */
[----:B--2---:R-:W-:-:S03]  /*9eb0*/  SHF.R.S32.HI R12, RZ, 0x1f, R170 ;  /* 0x0000001fff0c7819 */ /* 0x004fc600000114aa */
[----:B------:R-:W-:Y:S01]  /*9ec0*/  STL [R1+0x1e4], RZ ;  /* 0x0001e4ff01007387 */ /* 0x000fe20000100800 */
[----:B------:R-:W-:-:S03]  /*9ed0*/  SHF.L.U64.HI R10, R16, 0x2, R10 ;  /* 0x00000002100a7819 */ /* 0x000fc6000001020a */
[----:B------:R-:W-:Y:S01]  /*9ee0*/  STL [R1+0x1e8], RZ ;  /* 0x0001e8ff01007387 */ /* 0x000fe20000100800 */
[----:B------:R-:W-:-:S03]  /*9ef0*/  SHF.L.U64.HI R10, R161, 0x2, R11 ;  /* 0x00000002a10a7819 */ /* 0x000fc6000001020b */
[----:B------:R-:W-:Y:S01]  /*9f00*/  STL [R1+0x1ec], RZ ;  /* 0x0001ecff01007387 */ /* 0x000fe20000100800 */
[----:B------:R-:W-:-:S03]  /*9f10*/  SHF.R.S32.HI R13, RZ, 0x1f, R159 ;  /* 0x0000001fff0d7819 */ /* 0x000fc6000001149f */
[----:B------:R-:W-:Y:S01]  /*9f20*/  STL [R1+0x1f0], RZ ;  /* 0x0001f0ff01007387 */ /* 0x000fe20000100800 */
[----:B------:R-:W-:-:S03]  /*9f30*/  SHF.L.U64.HI R11, R170, 0x2, R12 ;  /* 0x00000002aa0b7819 */ /* 0x000fc6000001020c */
[----:B------:R-:W-:Y:S04]  /*9f40*/  STL [R1+0x1f4], RZ ;  /* 0x0001f4ff01007387 */ /* 0x000fe80000100800 */
[----:B------:R-:W-:Y:S01]  /*9f50*/  STL [R1+0x1f8], RZ ;  /* 0x0001f8ff01007387 */ /* 0x000fe20000100800 */
[----:B------:R-:W-:-:S03]  /*9f60*/  SHF.R.S32.HI R123, RZ, 0x1f, R168 ;  /* 0x0000001fff7b7819 */ /* 0x000fc600000114a8 */
[----:B------:R-:W-:Y:S04]  /*9f70*/  STL [R1+0x1fc], RZ ;  /* 0x0001fcff01007387 */ /* 0x000fe80000100800 */
[----:B------:R1:W5:Y:S04]  /*9f80*/  LDL.LU R161, [R1+0x3f4] ;  /* 0x0003f40001a17983 */ /* 0x0003680000300800 */
[----:B------:R1:W5:Y:S01]  /*9f90*/  LDL.LU R170, [R1+0x3f0] ;  /* 0x0003f00001aa7983 */ /* 0x0003620000300800 */
[----:B------:R-:W-:-:S03]  /*9fa0*/  SHF.R.S32.HI R124, RZ, 0x1f, R157 ;  /* 0x0000001fff7c7819 */ /* 0x000fc6000001149d */
[----:B------:R2:W-:Y:S01]  /*9fb0*/  STL [R1+0x2b4], R10 ;  /* 0x0002b40a01007387 */ /* 0x0005e20000100800 */
[----:B------:R-:W-:Y:S02]  /*9fc0*/  SHF.R.S32.HI R125, RZ, 0x1f, R166 ;  /* 0x0000001fff7d7819 */ /* 0x000fe400000114a6 */
[----:B--2---:R-:W-:Y:S02]  /*9fd0*/  SHF.L.U64.HI R10, R159, 0x2, R13 ;  /* 0x000000029f0a7819 */ /* 0x004fe4000001020d */
[----:B------:R1:W5:Y:S04]  /*9fe0*/  LDL.LU R159, [R1+0x3ec] ;  /* 0x0003ec00019f7983 */ /* 0x0003680000300800 */
[----:B------:R2:W-:Y:S01]  /*9ff0*/  STL [R1+0x2bc], R11 ;  /* 0x0002bc0b01007387 */ /* 0x0005e20000100800 */
[----:B------:R-:W-:-:S02]  /*a000*/  SHF.R.S32.HI R126, RZ, 0x1f, R155 ;  /* 0x0000001fff7e7819 */ /* 0x000fc4000001149b */
[----:B--2---:R-:W-:Y:S02]  /*a010*/  SHF.L.U64.HI R11, R168, 0x2, R123 ;  /* 0x00000002a80b7819 */ /* 0x004fe4000001027b */
[----:B------:R1:W5:Y:S04]  /*a020*/  LDL.LU R168, [R1+0x3e8] ;  /* 0x0003e80001a87983 */ /* 0x0003680000300800 */
        /* <DEDUP_REMOVED lines=68> */
[----:B------:R2:W-:Y:S02]  /*a470*/  STL [R1+0x304], R11 ;  /* 0x0003040b01007387 */ /* 0x0005e40000100800 */
[----:B--2---:R-:W-:-:S02]  /*a480*/  SHF.L.U64.HI R11, R18, 0x2, R141 ;  /* 0x00000002120b7819 */ /* 0x004fc4000001028d */
[----:B------:R1:W5:Y:S04]  /*a490*/  LDL.LU R18, [R1+0x3a0] ;  /* 0x0003a00001127983 */ /* 0x0003680000300800 */
[----:B------:R2:W-:Y:S02]  /*a4a0*/  STL [R1+0x308], R10 ;  /* 0x0003080a01007387 */ /* 0x0005e40000100800 */
[----:B--2---:R-:W-:Y:S02]  /*a4b0*/  SHF.L.U64.HI R10, R7, 0x2, R142 ;  /* 0x00000002070a7819 */ /* 0x004fe4000001028e */
[----:B------:R1:W5:Y:S04]  /*a4c0*/  LDL.LU R7, [R1+0x39c] ;  /* 0x00039c0001077983 */ /* 0x0003680000300800 */
[----:B------:R2:W-:Y:S02]  /*a4d0*/  STL [R1+0x30c], R11 ;  /* 0x00030c0b01007387 */ /* 0x0005e40000100800 */
[----:B--2---:R-:W-:-:S02]  /*a4e0*/  SHF.L.U64.HI R11, R8, 0x2, R143 ;  /* 0x00000002080b7819 */ /* 0x004fc4000001028f */
[----:B------:R-:W2:Y:S01]  /*a4f0*/  LDL.LU R8, [R1+0x398] ;  /* 0x0003980001087983 */ /* 0x000ea20000300800 */
[----:B------:R-:W-:Y:S02]  /*a500*/  SHF.R.S32.HI R144, RZ, 0x1f, R2 ;  /* 0x0000001fff907819 */ /* 0x000fe40000011402 */
[----:B------:R-:W-:Y:S01]  /*a510*/  SHF.R.S32.HI R145, RZ, 0x1f, R15 ;  /* 0x0000001fff917819 */ /* 0x000fe2000001140f */
[----:B------:R3:W-:Y:S01]  /*a520*/  STL [R1+0x310], R10 ;  /* 0x0003100a01007387 */ /* 0x0007e20000100800 */
[----:B------:R-:W-:Y:S02]  /*a530*/  SHF.R.S32.HI R146, RZ, 0x1f, R9 ;  /* 0x0000001fff927819 */ /* 0x000fe40000011409 */
[----:B----4-:R-:W-:Y:S02]  /*a540*/  SHF.R.S32.HI R147, RZ, 0x1f, R0 ;  /* 0x0000001fff937819 */ /* 0x010fe40000011400 */
[----:B---3--:R-:W-:Y:S02]  /*a550*/  SHF.L.U64.HI R10, R2, 0x2, R144 ;  /* 0x00000002020a7819 */ /* 0x008fe40000010290 */
[----:B------:R1:W5:Y:S04]  /*a560*/  LDL.LU R2, [R1+0x394] ;  /* 0x0003940001027983 */ /* 0x0003680000300800 */
[----:B------:R3:W-:Y:S01]  /*a570*/  STL [R1+0x314], R11 ;  /* 0x0003140b01007387 */ /* 0x0007e20000100800 */
[----:B------:R-:W-:-:S02]  /*a580*/  SHF.R.S32.HI R148, RZ, 0x1f, R150 ;  /* 0x0000001fff947819 */ /* 0x000fc40000011496 */
[----:B------:R-:W-:Y:S02]  /*a590*/  SHF.R.S32.HI R149, RZ, 0x1f, R151 ;  /* 0x0000001fff957819 */ /* 0x000fe40000011497 */
[----:B---3--:R-:W-:Y:S02]  /*a5a0*/  SHF.L.U64.HI R11, R15, 0x2, R145 ;  /* 0x000000020f0b7819 */ /* 0x008fe40000010291 */
[----:B------:R1:W5:Y:S04]  /*a5b0*/  LDL.LU R15, [R1+0x390] ;  /* 0x00039000010f7983 */ /* 0x0003680000300800 */
[----:B------:R3:W-:Y:S01]  /*a5c0*/  STL [R1+0x318], R10 ;  /* 0x0003180a01007387 */ /* 0x0007e20000100800 */
[----:B------:R-:W-:Y:S02]  /*a5d0*/  SHF.L.U64.HI R12, R0, 0x2, R147 ;  /* 0x00000002000c7819 */ /* 0x000fe40000010293 */
[----:B---3--:R-:W-:-:S02]  /*a5e0*/  SHF.L.U64.HI R10, R9, 0x2, R146 ;  /* 0x00000002090a7819 */ /* 0x008fc40000010292 */
[----:B------:R1:W5:Y:S04]  /*a5f0*/  LDL.LU R9, [R1+0x38c] ;  /* 0x00038c0001097983 */ /* 0x0003680000300800 */
[----:B------:R3:W-:Y:S04]  /*a600*/  STL [R1+0x31c], R11 ;  /* 0x00031c0b01007387 */ /* 0x0007e80000100800 */
[----:B------:R1:W5:Y:S04]  /*a610*/  LDL.LU R0, [R1+0x388] ;  /* 0x0003880001007983 */ /* 0x0003680000300800 */
[----:B------:R4:W-:Y:S01]  /*a620*/  STL [R1+0x320], R10 ;  /* 0x0003200a01007387 */ /* 0x0009e20000100800 */
[----:B---3--:R-:W-:-:S03]  /*a630*/  SHF.L.U64.HI R11, R150, 0x2, R148 ;  /* 0x00000002960b7819 */ /* 0x008fc60000010294 */
[----:B------:R-:W-:Y:S01]  /*a640*/  STL [R1+0x324], R12 ;  /* 0x0003240c01007387 */ /* 0x000fe20000100800 */
[----:B----4-:R-:W-:-:S03]  /*a650*/  SHF.L.U64.HI R10, R151, 0x2, R149 ;  /* 0x00000002970a7819 */ /* 0x010fc60000010295 */
[----:B------:R-:W-:Y:S04]  /*a660*/  STL [R1+0x328], R11 ;  /* 0x0003280b01007387 */ /* 0x000fe80000100800 */
[----:B------:R-:W-:Y:S01]  /*a670*/  STL [R1+0x32c], R10 ;  /* 0x00032c0a01007387 */ /* 0x000fe20000100800 */
[C---:B------:R-:W-:Y:S01]  /*a680*/  SHF.L.U64.HI R3, R4.reuse, 0x2, R3 ;  /* 0x0000000204037819 */ /* 0x040fe20000010203 */
[----:B------:R-:W-:Y:S01]  /*a690*/  IMAD.SHL.U32 R4, R4, 0x4, RZ ;  /* 0x0000000404047824 */ /* 0x000fe200078e00ff */
[----:B------:R-:W-:Y:S01]  /*a6a0*/  CS2R R24, SRZ ;  /* 0x0000000000187805 */ /* 0x000fe2000001ff00 */
[----:B------:R-:W-:Y:S01]  /*a6b0*/  IMAD.MOV.U32 R14, RZ, RZ, RZ ;  /* 0x000000ffff0e7224 */ /* 0x000fe200078e00ff */
        /* <DEDUP_REMOVED lines=62> */
[----:B------:R-:W-:Y:S01]  /*aaa0*/  CS2R R150, SRZ ;  /* 0x0000000000967805 */ /* 0x000fe2000001ff00 */
[----:B------:R-:W-:Y:S01]  /*aab0*/  UMOV UR13, 0x1 ;  /* 0x00000001000d7882 */ /* 0x000fe20000000000 */
[----:B------:R-:W-:Y:S01]  /*aac0*/  UMOV UR14, 0xffffffff ;  /* 0xffffffff000e7882 */ /* 0x000fe20000000000 */
[----:B--2---:R-:W-:-:S05]  /*aad0*/  SHF.R.S32.HI R8, RZ, 0x5, R8 ;  /* 0x00000005ff087819 */ /* 0x004fca0000011408 */
[----:B------:R2:W-:Y:S02]  /*aae0*/  STL [R1+0x258], R8 ;  /* 0x0002580801007387 */ /* 0x0005e40000100800 */
[----:B--2---:R-:W-:-:S05]  /*aaf0*/  VIADD R8, R8, 0xfffffffe ;  /* 0xfffffffe08087836 */ /* 0x004fca0000000000 */
[----:B------:R1:W-:Y:S02]  /*ab00*/  STL [R1+0x368], R8 ;  /* 0x0003680801007387 */ /* 0x0003e40000100800 */
.L_x_1:
[----:B------:R-:W-:Y:S01]  /*ab10*/  STL.64 [R1+0x5c8], R250 ;  /* 0x0005c8fa01007387 */ /* 0x000fe20000100a00 */
[----:B------:R-:W-:Y:S01]  /*ab20*/  UIADD3 UR14, UR14, 0x1, URZ ;  /* 0x000000010e0e7890 */ /* 0x000fe2000fffe03f */
[----:B------:R-:W-:-:S04]  /*ab30*/  DEPBAR.LE SB0, 0x2 ;  /* 0x000080800000791a */ /* 0x000fc80000000000 */
[----:B------:R-:W-:Y:S04]  /*ab40*/  STL.64 [R1+0x5c0], R248 ;  /* 0x0005c0f801007387 */ /* 0x000fe80000100a00 */
        /* <DEDUP_REMOVED lines=38> */
[----:B-----5:R-:W-:Y:S04]  /*adb0*/  STL.64 [R1+0x488], R170 ;  /* 0x000488aa01007387 */ /* 0x020fe80000100a00 */
        /* <DEDUP_REMOVED lines=22> */
[----:B------:R2:W-:Y:S04]  /*af20*/  STL.64 [R1+0x3d0], R124 ;  /* 0x0003d07c01007387 */ /* 0x0005e80000100a00 */
[----:B--2---:R-:W2:Y:S04]  /*af30*/  LDL.LU.64 R124, [R1] ;  /* 0x00000000017c7983 */ /* 0x004ea80000300a00 */
[----:B------:R-:W2:Y:S04]  /*af40*/  LDL.LU.64 R126, [R1+0x8] ;  /* 0x00000800017e7983 */ /* 0x000ea80000300a00 */
        /* <DEDUP_REMOVED lines=61> */
[----:B------:R-:W2:Y:S01]  /*b320*/  LDL.LU.64 R250, [R1+0x1f8] ;  /* 0x0001f80001fa7983 */ /* 0x000ea20000300a00 */
[----:B------:R-:W-:Y:S01]  /*b330*/  UISETP.GT.AND UP0, UPT, UR14, 0x2, UPT ;  /* 0x000000020e00788c */ /* 0x000fe2000bf04270 */
[----:B------:R-:W-:Y:S03]  /*b340*/  BAR.SYNC.DEFER_BLOCKING 0x0 ;  /* 0x0000000000007b1d */ /* 0x000fe60000010000 */
[----:B------:R-:W-:-:S04]  /*b350*/  USEL UR14, UR14, URZ, !UP0 ;  /* 0x0000003f0e0e7287 */ /* 0x000fc8000c000000 */
[----:B------:R-:W-:Y:S02]  /*b360*/  ULEA UR4, UR14, UR12, 0xe ;  /* 0x0000000c0e047291 */ /* 0x000fe4000f8e703f */
[----:B------:R-:W-:Y:S01]  /*b370*/  ULEA UR5, UR14, UR12, 0xf ;  /* 0x0000000c0e057291 */ /* 0x000fe2000f8e783f */
[----:B-1----:R-:W3:Y:S01]  /*b380*/  LDL R8, [R1+0x368] ;  /* 0x0003680001087983 */ /* 0x002ee20000100800 */
[----:B------:R-:W-:Y:S02]  /*b390*/  UIADD3 UR4, UR4, 0x18000, URZ ;  /* 0x0001800004047890 */ /* 0x000fe4000fffe03f */
[----:B------:R-:W-:Y:S01]  /*b3a0*/  USHF.R.U32.HI UR5, URZ, 0x4, UR5 ;  /* 0x000000043f057899 */ /* 0x000fe20008011605 */
[----:B------:R-:W-:Y:S01]  /*b3b0*/  STL [R1+0x3a8], R16 ;  /* 0x0003a81001007387 */ /* 0x000fe20000100800 */
[----:B------:R-:W-:Y:S02]  /*b3c0*/  USHF.R.U32.HI UR4, URZ, 0x4, UR4 ;  /* 0x000000043f047899 */ /* 0x000fe40008011604 */
[----:B------:R-:W-:Y:S01]  /*b3d0*/  USGXT.U32 UR6, UR5, 0xe ;  /* 0x0000000e0506789a */ /* 0x000fe20008000000 */
[----:B------:R-:W-:Y:S01]  /*b3e0*/  STL [R1+0x388], R9 ;  /* 0x0003880901007387 */ /* 0x000fe20000100800 */
[----:B------:R-:W-:Y:S01]  /*b3f0*/  USGXT.U32 UR8, UR4, 0xe ;  /* 0x0000000e0408789a */ /* 0x000fe20008000000 */
[----:B------:R-:W-:Y:S01]  /*b400*/  UMOV UR7, 0x40000040 ;  /* 0x4000004000077882 */ /* 0x000fe20000000000 */
[----:B------:R-:W-:Y:S01]  /*b410*/  UMOV UR5, 0x40000040 ;  /* 0x4000004000057882 */ /* 0x000fe20000000000 */
[----:B------:R-:W-:-:S04]  /*b420*/  UIADD3 UR10, UP1, UR6, 0x2, URZ ;  /* 0x00000002060a7890 */ /* 0x000fc8000ff3e03f */
[----:B------:R-:W-:Y:S01]  /*b430*/  UMOV UR4, UR8 ;  /* 0x0000000800047c82 */ /* 0x000fe20008000000 */
[----:B------:R-:W-:Y:S01]  /*b440*/  UIADD3 UR8, UP0, UR8, 0x2, URZ ;  /* 0x0000000208087890 */ /* 0x000fe2000ff1e03f */
[----:B--2---:R-:W-:-:S06]  /*b450*/  WARPGROUP.ARRIVE ;  /* 0x00000000000079c5 */ /* 0x004fcc0000000000 */
[----:B------:R-:W-:Y:S01]  /*b460*/  HGMMA.64x256x8.F32.TF32 R124, gdesc[UR4], R124, gsb0 ;  /* 0x07e00000047c79f0 */ /* 0x000fe2000800287c */
[----:B------:R-:W-:Y:S01]  /*b470*/  UMOV UR4, URZ ;  /* 0x0000003f00047c82 */ /* 0x000fe20008000000 */
[----:B------:R-:W-:Y:S01]  /*b480*/  UMOV UR5, URZ ;  /* 0x0000003f00057c82 */ /* 0x000fe20008000000 */
[----:B------:R-:W-:Y:S02]  /*b490*/  UIADD3.X UR9, UR4, 0x40000040, URZ, UP0, !UPT ;  /* 0x4000004004097890 */ /* 0x000fe400087fe43f */
[----:B------:R-:W-:Y:S02]  /*b4a0*/  UIADD3.X UR11, UR5, 0x40000040, URZ, UP1, !UPT ;  /* 0x40000040050b7890 */ /* 0x000fe40008ffe43f */
[----:B------:R-:W-:Y:S02]  /*b4b0*/  UIADD3.64 UR20, UR8, 0x2, URZ ;  /* 0x0000000208147897 */ /* 0x000fe4000fffe03f */
[----:B------:R-:W-:Y:S02]  /*b4c0*/  UIADD3.64 UR22, UR10, 0x2, URZ ;  /* 0x000000020a167897 */ /* 0x000fe4000fffe03f */
[----:B------:R-:W-:-:S02]  /*b4d0*/  UIADD3.64 UR26, UR10, 0x4, URZ ;  /* 0x000000040a1a7897 */ /* 0x000fc4000fffe03f */
[----:B------:R-:W-:Y:S01]  /*b4e0*/  UIADD3.64 UR24, UR8, 0x4, URZ ;  /* 0x0000000408187897 */ /* 0x000fe2000fffe03f */
[----:B------:R-:W-:Y:S02]  /*b4f0*/  WARPGROUP.DEPBAR.LE gsb0, 0x0 ;  /* 0x00008000000079c5 */ /* 0x000fe40000010000 */
[----:B------:R-:W-:-:S12]  /*b500*/  WARPGROUP.ARRIVE ;  /* 0x00000000000079c5 */ /* 0x000fd80000000000 */
[----:B------:R-:W-:Y:S03]  /*b510*/  HGMMA.64x256x8.F32.TF32 R124, gdesc[UR8], R124, gsb0 ;  /* 0x07e00000087c79f0 */ /* 0x000fe6000800287c */
[----:B------:R-:W-:Y:S02]  /*b520*/  WARPGROUP.DEPBAR.LE gsb0, 0x0 ;  /* 0x00008000000079c5 */ /* 0x000fe40000010000 */
[----:B------:R-:W-:-:S15]  /*b530*/  WARPGROUP.ARRIVE ;  /* 0x00000000000079c5 */ /* 0x000fde0000000000 */
[----:B------:R-:W-:-:S08]  /*b540*/  NOP ;  /* 0x0000000000007918 */ /* 0x000fd00000000000 */
[----:B------:R-:W-:Y:S03]  /*b550*/  HGMMA.64x256x8.F32.TF32 R124, gdesc[UR20], R124, gsb0 ;  /* 0x07e00000147c79f0 */ /* 0x000fe6000800287c */
[----:B------:R-:W-:Y:S02]  /*b560*/  WARPGROUP.DEPBAR.LE gsb0, 0x0 ;  /* 0x00008000000079c5 */ /* 0x000fe40000010000 */
[----:B------:R-:W-:-:S15]  /*b570*/  WARPGROUP.ARRIVE ;  /* 0x00000000000079c5 */ /* 0x000fde0000000000 */
[----:B------:R-:W-:-:S08]  /*b580*/  NOP ;  /* 0x0000000000007918 */ /* 0x000fd00000000000 */
[----:B------:R-:W-:Y:S03]  /*b590*/  HGMMA.64x256x8.F32.TF32 R124, gdesc[UR24], R124, gsb0 ;  /* 0x07e00000187c79f0 */ /* 0x000fe6000800287c */
[----:B------:R-:W-:Y:S02]  /*b5a0*/  WARPGROUP.DEPBAR.LE gsb0, 0x0 ;  /* 0x00008000000079c5 */ /* 0x000fe40000010000 */
[----:B------:R-:W-:Y:S04]  /*b5b0*/  STL.64 [R1], R124 ;  /* 0x0000007c01007387 */ /* 0x000fe80000100a00 */
        /* <DEDUP_REMOVED lines=63> */
[----:B-1----:R-:W2:Y:S04]  /*b9b0*/  LDL.LU.64 R250, [R1+0x5c8] ;  /* 0x0005c80001fa7983 */ /* 0x002ea80000300a00 */
[----:B------:R-:W4:Y:S04]  /*b9c0*/  LDL.LU.64 R248, [R1+0x5c0] ;  /* 0x0005c00001f87983 */ /* 0x000f280000300a00 */
        /* <DEDUP_REMOVED lines=62> */
[----:B------:R-:W-:Y:S01]  /*bdb0*/  UIADD3.64 UR4, UR8, 0x1fe, URZ ;  /* 0x000001fe08047897 */ /* 0x000fe2000fffe03f */
[----:B------:R-:W-:Y:S01]  /*bdc0*/  ISETP.GT.AND P1, PT, R5, RZ, PT ;  /* 0x000000ff0500720c */ /* 0x000fe20003f24270 */
[----:B------:R-:W-:Y:S01]  /*bdd0*/  UIADD3.64 UR20, UR8, 0x202, URZ ;  /* 0x0000020208147897 */ /* 0x000fe2000fffe03f */
[----:B---3--:R-:W-:Y:S01]  /*bde0*/  ISETP.GE.AND P0, PT, R14, R8, PT ;  /* 0x000000080e00720c */ /* 0x008fe20003f06270 */
[----:B------:R-:W-:Y:S01]  /*bdf0*/  UIADD3 UR13, UR13, 0x1, URZ ;  /* 0x000000010d0d7890 */ /* 0x000fe2000fffe03f */
[----:B------:R-:W3:Y:S04]  /*be00*/  LDL R9, [R1+0x330] ;  /* 0x0003300001097983 */ /* 0x000ee80000100800 */
[----:B------:R-:W4:Y:S04]  /*be10*/  LDL R16, [R1+0x32c] ;  /* 0x00032c0001107983 */ /* 0x000f280000100800 */
[----:B------:R-:W4:Y:S04]  /*be20*/  LDL R13, [R1+0x348] ;  /* 0x00034800010d7983 */ /* 0x000f280000100800 */
[----:B------:R-:W4:Y:S01]  /*be30*/  LDL R12, [R1+0x328] ;  /* 0x00032800010c7983 */ /* 0x000f220000100800 */
[----:B--2---:R-:W-:-:S06]  /*be40*/  WARPGROUP.ARRIVE ;  /* 0x00000000000079c5 */ /* 0x004fcc0000000000 */
[----:B------:R-:W-:Y:S01]  /*be50*/  HGMMA.64x256x8.F32.TF32 R24, gdesc[UR4], R24, gsb0 ;  /* 0x07e00000041879f0 */ /* 0x000fe20008002818 */
[----:B------:R-:W-:Y:S01]  /*be60*/  UIADD3.64 UR4, UR8, 0x200, URZ ;  /* 0x0000020008047897 */ /* 0x000fe2000fffe03f */
[----:B------:R-:W-:Y:S01]  /*be70*/  UMOV UR6, UR10 ;  /* 0x0000000a00067c82 */ /* 0x000fe20008000000 */
[----:B------:R-:W-:Y:S01]  /*be80*/  UMOV UR7, UR11 ;  /* 0x0000000b00077c82 */ /* 0x000fe20008000000 */
[----:B------:R-:W-:Y:S02]  /*be90*/  WARPGROUP.DEPBAR.LE gsb0, 0x0 ;  /* 0x00008000000079c5 */ /* 0x000fe40000010000 */
[----:B------:R-:W-:-:S15]  /*bea0*/  WARPGROUP.ARRIVE ;  /* 0x00000000000079c5 */ /* 0x000fde0000000000 */
[----:B------:R-:W-:-:S07]  /*beb0*/  NOP ;  /* 0x0000000000007918 */ /* 0x000fce0000000000 */
        /* <DEDUP_REMOVED lines=8> */
[----:B------:R-:W-:Y:S01]  /*bf40*/  SEL R8, RZ, 0x4, !P1 ;  /* 0x00000004ff087807 */ /* 0x000fe20004800000 */
[----:B------:R-:W-:Y:S01]  /*bf50*/  UISETP.GT.AND UP0, UPT, UR13, 0x2, UPT ;  /* 0x000000020d00788c */ /* 0x000fe2000bf04270 */
[----:B------:R-:W-:Y:S02]  /*bf60*/  ISETP.GT.AND P1, PT, R5, 0x1, PT ;  /* 0x000000010500780c */ /* 0x000fe40003f24270 */
[----:B------:R-:W-:Y:S01]  /*bf70*/  SEL R8, R8, RZ, !P0 ;  /* 0x000000ff08087207 */ /* 0x000fe20004000000 */
[----:B------:R-:W-:-:S03]  /*bf80*/  USEL UR13, UR13, URZ, !UP0 ;  /* 0x0000003f0d0d7287 */ /* 0x000fc6000c000000 */
[----:B------:R-:W-:Y:S02]  /*bf90*/  ISETP.NE.U32.AND P2, PT, R8, RZ, PT ;  /* 0x000000ff0800720c */ /* 0x000fe40003f45070 */
[----:B------:R-:W-:Y:S01]  /*bfa0*/  SEL R8, RZ, 0x4, !P1 ;  /* 0x00000004ff087807 */ /* 0x000fe20004800000 */
[----:B------:R-:W-:-:S03]  /*bfb0*/  ULEA UR4, UR13, UR12, 0xe ;  /* 0x0000000c0d047291 */ /* 0x000fc6000f8e703f */
[----:B------:R-:W-:Y:S01]  /*bfc0*/  SEL R8, R8, RZ, !P0 ;  /* 0x000000ff08087207 */ /* 0x000fe20004000000 */
[----:B------:R1:W-:Y:S03]  /*bfd0*/  STL [R1+0x38c], R15 ;  /* 0x00038c0f01007387 */ /* 0x0003e60000100800 */
[----:B------:R-:W-:Y:S01]  /*bfe0*/  ISETP.NE.U32.AND P1, PT, R8, RZ, PT ;  /* 0x000000ff0800720c */ /* 0x000fe20003f25070 */
[----:B------:R-:W-:Y:S02]  /*bff0*/  VIADD R8, R15, UR4 ;  /* 0x000000040f087c36 */ /* 0x000fe40008000000 */
[----:B-1----:R-:W2:Y:S01]  /*c000*/  LDL R15, [R1+0x34c] ;  /* 0x00034c00010f7983 */ /* 0x002ea20000100800 */
[----:B------:R-:W-:Y:S02]  /*c010*/  WARPGROUP.DEPBAR.LE gsb0, 0x0 ;  /* 0x00008000000079c5 */ /* 0x000fe40000010000 */
[----:B------:R-:W-:-:S06]  /*c020*/  WARPGROUP.ARRIVE ;  /* 0x00000000000079c5 */ /* 0x000fcc0000000000 */
[----:B------:R-:W-:Y:S03]  /*c030*/  HGMMA.64x256x8.F32.TF32 R24, gdesc[UR8], R24, gsb0 ;  /* 0x07e00000081879f0 */ /* 0x000fe60008002818 */
[----:B------:R-:W-:Y:S02]  /*c040*/  WARPGROUP.DEPBAR.LE gsb0, 0x0 ;  /* 0x00008000000079c5 */ /* 0x000fe40000010000 */
[----:B------:R-:W-:Y:S04]  /*c050*/  STL [R1+0x3cc], R137 ;  /* 0x0003cc8901007387 */ /* 0x000fe80000100800 */
[----:B------:R-:W-:Y:S04]  /*c060*/  STL [R1+0x3c8], R138 ;  /* 0x0003c88a01007387 */ /* 0x000fe80000100800 */
[----:B------:R-:W-:Y:S04]  /*c070*/  STL [R1+0x3c4], R139 ;  /* 0x0003c48b01007387 */ /* 0x000fe80000100800 */
[----:B------:R1:W-:Y:S04]  /*c080*/  STL [R1+0x3c0], R140 ;  /* 0x0003c08c01007387 */ /* 0x0003e80000100800 */
[----:B-1----:R-:W3:Y:S04]  /*c090*/  LDL R140, [R1+0x250] ;  /* 0x00025000018c7983 */ /* 0x002ee80000100800 */
[----:B------:R-:W-:Y:S04]  /*c0a0*/  STL [R1+0x3bc], R141 ;  /* 0x0003bc8d01007387 */ /* 0x000fe80000100800 */
[----:B------:R-:W-:Y:S04]  /*c0b0*/  STL [R1+0x3b8], R142 ;  /* 0x0003b88e01007387 */ /* 0x000fe80000100800 */
[----:B------:R-:W-:Y:S04]  /*c0c0*/  STL [R1+0x3b4], R143 ;  /* 0x0003b48f01007387 */ /* 0x000fe80000100800 */
[----:B------:R-:W-:Y:S04]  /*c0d0*/  STL [R1+0x3b0], R144 ;  /* 0x0003b09001007387 */ /* 0x000fe80000100800 */
[----:B------:R-:W-:Y:S04]  /*c0e0*/  STL [R1+0x3ac], R145 ;  /* 0x0003ac9101007387 */ /* 0x000fe80000100800 */
[----:B------:R-:W-:Y:S04]  /*c0f0*/  STL [R1+0x3a4], R146 ;  /* 0x0003a49201007387 */ /* 0x000fe80000100800 */
[----:B------:R-:W-:Y:S01]  /*c100*/  STL [R1+0x3a0], R147 ;  /* 0x0003a09301007387 */ /* 0x000fe20000100800 */
[----:B------:R-:W-:-:S03]  /*c110*/  IMAD.MOV.U32 R10, RZ, RZ, R7 ;  /* 0x000000ffff0a7224 */ /* 0x000fc600078e0007 */
[----:B------:R1:W-:Y:S01]  /*c120*/  STL [R1+0x39c], R148 ;  /* 0x00039c9401007387 */ /* 0x0003e20000100800 */
[----:B------:R-:W-:Y:S01]  /*c130*/  IMAD.MOV.U32 R11, RZ, RZ, R6 ;  /* 0x000000ffff0b7224 */ /* 0x000fe200078e0006 */
[----:B------:R-:W-:Y:S06]  /*c140*/  BAR.SYNC.DEFER_BLOCKING 0x0 ;  /* 0x0000000000007b1d */ /* 0x000fec0000010000 */
[----:B------:R1:W-:Y:S04]  /*c150*/  STL [R1+0x398], R149 ;  /* 0x0003989501007387 */ /* 0x0003e80000100800 */
[----:B------:R-:W-:Y:S04]  /*c160*/  STL [R1+0x394], R150 ;  /* 0x0003949601007387 */ /* 0x000fe80000100800 */
[----:B------:R1:W-:Y:S04]  /*c170*/  STL [R1+0x390], R151 ;  /* 0x0003909701007387 */ /* 0x0003e80000100800 */
[----:B------:R-:W4:Y:S04]  /*c180*/  LDL R139, [R1+0x324] ;  /* 0x00032400018b7983 */ /* 0x000f280000100800 */
[----:B------:R-:W4:Y:S04]  /*c190*/  LDL R138, [R1+0x384] ;  /* 0x00038400018a7983 */ /* 0x000f280000100800 */
[----:B------:R-:W-:Y:S01]  /*c1a0*/  @!PT LDS RZ, [RZ] ;  /* 0x00000000fffff984 */ /* 0x000fe20000000800 */
[----:B------:R-:W-:Y:S01]  /*c1b0*/  @!PT LDS RZ, [RZ] ;  /* 0x00000000fffff984 */ /* 0x000fe20000000800 */
[----:B------:R-:W-:Y:S01]  /*c1c0*/  @!PT LDS RZ, [RZ] ;  /* 0x00000000fffff984 */ /* 0x000fe20000000800 */
[----:B------:R3:W-:Y:S04]  /*c1d0*/  LDGSTS.E [R8+0x18000], desc[UR16][R10.64], P2 ;  /* 0x180000000a087fae */ /* 0x0007e80009121850 */
[----:B------:R-:W4:Y:S01]  /*c1e0*/  LDL R137, [R1+0x344] ;  /* 0x0003440001897983 */ /* 0x000f220000100800 */
[----:B---3--:R-:W-:-:S05]  /*c1f0*/  IADD3 R10, P2, R140, R7, RZ ;  /* 0x000000078c0a7210 */ /* 0x008fca0007f5e0ff */
[----:B------:R-:W-:Y:S02]  /*c200*/  IMAD.X R11, R6, 0x1, R9, P2 ;  /* 0x00000001060b7824 */ /* 0x000fe400010e0609 */
[----:B------:R-:W3:Y:S04]  /*c210*/  LDL R9, [R1+0x320] ;  /* 0x0003200001097983 */ /* 0x000ee80000100800 */
[----:B------:R1:W-:Y:S01]  /*c220*/  LDGSTS.E [R8+0x18004], desc[UR16][R10.64], P1 ;  /* 0x180040000a087fae */ /* 0x0003e20008921850 */
[----:B------:R-:W-:-:S04]  /*c230*/  ISETP.GT.AND P1, PT, R5, 0x2, PT ;  /* 0x000000020500780c */ /* 0x000fc80003f24270 */
[----:B-1----:R-:W-:Y:S02]  /*c240*/  SEL R10, RZ, 0x4, !P1 ;  /* 0x00000004ff0a7807 */ /* 0x002fe40004800000 */
[----:B------:R-:W-:Y:S02]  /*c250*/  ISETP.GT.AND P1, PT, R5, 0x3, PT ;  /* 0x000000030500780c */ /* 0x000fe40003f24270 */
[----:B------:R-:W-:-:S04]  /*c260*/  SEL R10, R10, RZ, !P0 ;  /* 0x000000ff0a0a7207 */ /* 0x000fc80004000000 */
[----:B------:R-:W-:Y:S02]  /*c270*/  ISETP.NE.U32.AND P2, PT, R10, RZ, PT ;  /* 0x000000ff0a00720c */ /* 0x000fe40003f45070 */
[----:B------:R-:W-:-:S04]  /*c280*/  SEL R10, RZ, 0x4, !P1 ;  /* 0x00000004ff0a7807 */ /* 0x000fc80004800000 */
[----:B------:R-:W-:-:S04]  /*c290*/  SEL R10, R10, RZ, !P0 ;  /* 0x000000ff0a0a7207 */ /* 0x000fc80004000000 */
[----:B------:R-:W-:Y:S02]  /*c2a0*/  ISETP.NE.U32.AND P1, PT, R10, RZ, PT ;  /* 0x000000ff0a00720c */ /* 0x000fe40003f25070 */
[-C--:B--2---:R-:W-:Y:S02]  /*c2b0*/  LEA R10, P3, R15, R7.reuse, 0x2 ;  /* 0x000000070f0a7211 */ /* 0x084fe400078610ff */
[----:B------:R-:W2:Y:S03]  /*c2c0*/  LDL R15, [R1+0x31c] ;  /* 0x00031c00010f7983 */ /* 0x000ea60000100800 */
[----:B----4-:R-:W-:Y:S02]  /*c2d0*/  IMAD.X R11, R6, 0x1, R16, P3 ;  /* 0x00000001060b7824 */ /* 0x010fe400018e0610 */
[----:B------:R-:W4:Y:S04]  /*c2e0*/  LDL R16, [R1+0x340] ;  /* 0x0003400001107983 */ /* 0x000f280000100800 */
[----:B------:R1:W-:Y:S02]  /*c2f0*/  LDGSTS.E [R8+0x18008], desc[UR16][R10.64], P2 ;  /* 0x180080000a087fae */ /* 0x0003e40009121850 */
[----:B-1----:R-:W-:-:S02]  /*c300*/  LEA R10, P2, R13, R7, 0x2 ;  /* 0x000000070d0a7211 */ /* 0x002fc400078410ff */
[----:B------:R-:W2:Y:S03]  /*c310*/  LDL R13, [R1+0x33c] ;  /* 0x00033c00010d7983 */ /* 0x000ea60000100800 */
[----:B------:R-:W-:Y:S02]  /*c320*/  IMAD.X R11, R6, 0x1, R12, P2 ;  /* 0x00000001060b7824 */ /* 0x000fe400010e060c */
[----:B------:R-:W2:Y:S04]  /*c330*/  LDL R12, [R1+0x318] ;  /* 0x00031800010c7983 */ /* 0x000ea80000100800 */
[----:B------:R1:W-:Y:S01]  /*c340*/  LDGSTS.E [R8+0x1800c], desc[UR16][R10.64], P1 ;  /* 0x1800c0000a087fae */ /* 0x0003e20008921850 */
[----:B------:R-:W-:-:S04]  /*c350*/  ISETP.GT.AND P1, PT, R5, 0x4, PT ;  /* 0x000000040500780c */ /* 0x000fc80003f24270 */
[----:B-1----:R-:W-:Y:S02]  /*c360*/  SEL R8, RZ, 0x4, !P1 ;  /* 0x00000004ff087807 */ /* 0x002fe40004800000 */
[----:B------:R-:W-:Y:S02]  /*c370*/  ISETP.GT.AND P1, PT, R5, 0x5, PT ;  /* 0x000000050500780c */ /* 0x000fe40003f24270 */
[----:B------:R-:W-:-:S04]  /*c380*/  SEL R8, R8, RZ, !P0 ;  /* 0x000000ff08087207 */ /* 0x000fc80004000000 */
[----:B------:R-:W-:Y:S02]  /*c390*/  ISETP.NE.U32.AND P2, PT, R8, RZ, PT ;  /* 0x000000ff0800720c */ /* 0x000fe40003f45070 */
[----:B------:R-:W-:Y:S02]  /*c3a0*/  SEL R8, RZ, 0x4, !P1 ;  /* 0x00000004ff087807 */ /* 0x000fe40004800000 */
[-C--:B------:R-:W-:Y:S02]  /*c3b0*/  LEA R10, P3, R140, R7.reuse, 0x2 ;  /* 0x000000078c0a7211 */ /* 0x080fe400078610ff */
[----:B------:R-:W-:Y:S01]  /*c3c0*/  SEL R8, R8, RZ, !P0 ;  /* 0x000000ff08087207 */ /* 0x000fe20004000000 */
[----:B------:R-:W2:Y:S02]  /*c3d0*/  LDL R140, [R1+0x338] ;  /* 0x00033800018c7983 */ /* 0x000ea40000100800 */
[----:B------:R-:W-:Y:S01]  /*c3e0*/  IMAD.X R11, R6, 0x1, R139, P3 ;  /* 0x00000001060b7824 */ /* 0x000fe200018e068b */
[----:B------:R-:W-:Y:S01]  /*c3f0*/  ISETP.NE.U32.AND P1, PT, R8, RZ, PT ;  /* 0x000000ff0800720c */ /* 0x000fe20003f25070 */
[----:B------:R-:W-:Y:S01]  /*c400*/  VIADD R8, R138, UR4 ;  /* 0x000000048a087c36 */ /* 0x000fe20008000000 */
[----:B------:R-:W2:Y:S04]  /*c410*/  LDL R139, [R1+0x314] ;  /* 0x00031400018b7983 */ /* 0x000ea80000100800 */
[----:B------:R-:W2:Y:S04]  /*c420*/  LDL R138, [R1+0x380] ;  /* 0x00038000018a7983 */ /* 0x000ea80000100800 */
[----:B------:R1:W-:Y:S02]  /*c430*/  LDGSTS.E [R8+0x18000], desc[UR16][R10.64], P2 ;  /* 0x180000000a087fae */ /* 0x0003e40009121850 */
[----:B-1----:R-:W-:-:S02]  /*c440*/  LEA R10, P2, R137, R7, 0x2 ;  /* 0x00000007890a7211 */ /* 0x002fc400078410ff */
[----:B------:R-:W2:Y:S03]  /*c450*/  LDL R137, [R1+0x334] ;  /* 0x0003340001897983 */ /* 0x000ea60000100800 */
[----:B---3--:R-:W-:Y:S02]  /*c460*/  IMAD.X R11, R6, 0x1, R9, P2 ;  /* 0x00000001060b7824 */ /* 0x008fe400010e0609 */
        /* <DEDUP_REMOVED lines=10> */
[-C--:B----4-:R-:W-:Y:S02]  /*c510*/  LEA R10, P3, R16, R7.reuse, 0x2 ;  /* 0x00000007100a7211 */ /* 0x090fe400078610ff */
[----:B------:R-:W4:Y:S03]  /*c520*/  LDL R16, [R1+0x2b0] ;  /* 0x0002b00001107983 */ /* 0x000f260000100800 */
[----:B--2---:R-:W-:Y:S02]  /*c530*/  IMAD.X R11, R6, 0x1, R15, P3 ;  /* 0x00000001060b7824 */ /* 0x004fe400018e060f */
[----:B------:R-:W2:Y:S04]  /*c540*/  LDL R15, [R1+0x30c] ;  /* 0x00030c00010f7983 */ /* 0x000ea80000100800 */
        /* <DEDUP_REMOVED lines=50> */
[----:B------:R-:W-:Y:S02]  /*c870*/  LEA R10, P3, R140, R7, 0x2 ;  /* 0x000000078c0a7211 */ /* 0x000fe400078610ff */
[----:B------:R-:W-:Y:S01]  /*c880*/  SEL R8, R8, RZ, !P0 ;  /* 0x000000ff08087207 */ /* 0x000fe20004000000 */
[----:B------:R-:W2:Y:S02]  /*c890*/  LDL R140, [R1+0x29c] ;  /* 0x00029c00018c7983 */ /* 0x000ea40000100800 */
[----:B------:R-:W-:Y:S01]  /*c8a0*/  IMAD.X R11, R6, 0x1, R139, P3 ;  /* 0x00000001060b7824 */ /* 0x000fe200018e068b */
[----:B------:R-:W-:Y:S01]  /*c8b0*/  ISETP.NE.U32.AND P1, PT, R8, RZ, PT ;  /* 0x000000ff0800720c */ /* 0x000fe20003f25070 */
[----:B------:R-:W2:Y:S01]  /*c8c0*/  LDL R139, [R1+0x2f4] ;  /* 0x0002f400018b7983 */ /* 0x000ea20000100800 */
[----:B------:R-:W-:-:S03]  /*c8d0*/  VIADD R8, R138, UR4 ;  /* 0x000000048a087c36 */ /* 0x000fc60008000000 */
[----:B------:R-:W2:Y:S04]  /*c8e0*/  LDL R138, [R1+0x378] ;  /* 0x00037800018a7983 */ /* 0x000ea80000100800 */
[----:B------:R1:W-:Y:S02]  /*c8f0*/  LDGSTS.E [R8+0x18000], desc[UR16][R10.64], P2 ;  /* 0x180000000a087fae */ /* 0x0003e40009121850 */
[----:B-1----:R-:W-:Y:S02]  /*c900*/  LEA R10, P2, R137, R7, 0x2 ;  /* 0x00000007890a7211 */ /* 0x002fe400078410ff */
[----:B------:R-:W2:Y:S03]  /*c910*/  LDL R137, [R1+0x298] ;  /* 0x0002980001897983 */ /* 0x000ea60000100800 */
[----:B---3--:R-:W-:-:S02]  /*c920*/  IMAD.X R11, R6, 0x1, R9, P2 ;  /* 0x00000001060b7824 */ /* 0x008fc400010e0609 */
        /* <DEDUP_REMOVED lines=25> */
[----:B------:R-:W-:-:S04]  /*cac0*/  SEL R8, RZ, 0x4, !P1 ;  /* 0x00000004ff087807 */ /* 0x000fc80004800000 */
[----:B------:R-:W-:Y:S02]  /*cad0*/  SEL R8, R8, RZ, !P0 ;  /* 0x000000ff08087207 */ /* 0x000fe40004000000 */
[-C--:B------:R-:W-:Y:S02]  /*cae0*/  LEA R10, P3, R140, R7.reuse, 0x2 ;  /* 0x000000078c0a7211 */ /* 0x080fe400078610ff */
[----:B------:R-:W2:Y:S01]  /*caf0*/  LDL R140, [R1+0x264] ;  /* 0x00026400018c7983 */ /* 0x000ea20000100800 */
[----:B------:R-:W-:Y:S02]  /*cb00*/  ISETP.NE.U32.AND P1, PT, R8, RZ, PT ;  /* 0x000000ff0800720c */ /* 0x000fe40003f25070 */
[----:B------:R-:W-:Y:S02]  /*cb10*/  IMAD.X R11, R6, 0x1, R139, P3 ;  /* 0x00000001060b7824 */ /* 0x000fe400018e068b */
        /* <DEDUP_REMOVED lines=34> */
[----:B------:R-:W-:Y:S02]  /*cd40*/  LEA R10, P3, R140, R7, 0x2 ;  /* 0x000000078c0a7211 */ /* 0x000fe400078610ff */
[----:B------:R-:W2:Y:S01]  /*cd50*/  LDL R140, [R1+0x260] ;  /* 0x00026000018c7983 */ /* 0x000ea20000100800 */
[----:B------:R-:W-:Y:S02]  /*cd60*/  ISETP.NE.U32.AND P1, PT, R8, RZ, PT ;  /* 0x000000ff0800720c */ /* 0x000fe40003f25070 */
[----:B------:R-:W-:Y:S02]  /*cd70*/  IMAD.X R11, R6, 0x1, R139, P3 ;  /* 0x00000001060b7824 */ /* 0x000fe400018e068b */
        /* <DEDUP_REMOVED lines=65> */
[----:B------:R-:W-:-:S03]  /*d190*/  ISETP.GT.AND P1, PT, R5, 0x1c, PT ;  /* 0x0000001c0500780c */ /* 0x000fc60003f24270 */
[----:B------:R-:W2:Y:S01]  /*d1a0*/  LDL.LU R148, [R1+0x24c] ;  /* 0x00024c0001947983 */ /* 0x000ea20000300800 */
[----:B-1----:R-:W-:Y:S02]  /*d1b0*/  SEL R8, RZ, 0x4, !P1 ;  /* 0x00000004ff087807 */ /* 0x002fe40004800000 */
[----:B------:R-:W-:Y:S02]  /*d1c0*/  ISETP.GT.AND P1, PT, R5, 0x1d, PT ;  /* 0x0000001d0500780c */ /* 0x000fe40003f24270 */
[----:B------:R-:W-:-:S04]  /*d1d0*/  SEL R8, R8, RZ, !P0 ;  /* 0x000000ff08087207 */ /* 0x000fc80004000000 */
[----:B------:R-:W-:Y:S02]  /*d1e0*/  ISETP.NE.U32.AND P2, PT, R8, RZ, PT ;  /* 0x000000ff0800720c */ /* 0x000fe40003f45070 */
[----:B------:R-:W-:Y:S02]  /*d1f0*/  SEL R8, RZ, 0x4, !P1 ;  /* 0x00000004ff087807 */ /* 0x000fe40004800000 */
[----:B------:R-:W-:Y:S02]  /*d200*/  LEA R10, P3, R140, R7, 0x2 ;  /* 0x000000078c0a7211 */ /* 0x000fe400078610ff */
[----:B------:R-:W-:-:S03]  /*d210*/  SEL R8, R8, RZ, !P0 ;  /* 0x000000ff08087207 */ /* 0x000fc60004000000 */
[----:B------:R-:W-:Y:S01]  /*d220*/  IMAD.X R11, R6, 0x1, R139, P3 ;  /* 0x00000001060b7824 */ /* 0x000fe200018e068b */
[----:B------:R-:W-:Y:S01]  /*d230*/  ISETP.NE.U32.AND P1, PT, R8, RZ, PT ;  /* 0x000000ff0800720c */ /* 0x000fe20003f25070 */
[----:B------:R-:W-:-:S05]  /*d240*/  VIADD R8, R138, UR4 ;  /* 0x000000048a087c36 */ /* 0x000fca0008000000 */
[----:B------:R1:W-:Y:S02]  /*d250*/  LDGSTS.E [R8+0x18000], desc[UR16][R10.64], P2 ;  /* 0x180000000a087fae */ /* 0x0003e40009121850 */
[----:B-1----:R-:W-:-:S05]  /*d260*/  LEA R10, P2, R137, R7, 0x2 ;  /* 0x00000007890a7211 */ /* 0x002fca00078410ff */
[----:B---3--:R-:W-:Y:S02]  /*d270*/  IMAD.X R11, R6, 0x1, R9, P2 ;  /* 0x00000001060b7824 */ /* 0x008fe400010e0609 */
[----:B------:R-:W3:Y:S04]  /*d280*/  LDL.LU R9, [R1+0x248] ;  /* 0x0002480001097983 */ /* 0x000ee80000300800 */
[----:B------:R1:W-:Y:S01]  /*d290*/  LDGSTS.E [R8+0x18004], desc[UR16][R10.64], P1 ;  /* 0x180040000a087fae */ /* 0x0003e20008921850 */
[----:B------:R-:W-:-:S03]  /*d2a0*/  ISETP.GT.AND P1, PT, R5, 0x1e, PT ;  /* 0x0000001e0500780c */ /* 0x000fc60003f24270 */
[----:B------:R-:W3:Y:S01]  /*d2b0*/  LDL.LU R142, [R1+0x22c] ;  /* 0x00022c00018e7983 */ /* 0x000ee20000300800 */
[----:B------:R-:W-:-:S03]  /*d2c0*/  ULEA UR4, UR13, UR12, 0xf ;  /* 0x0000000c0d047291 */ /* 0x000fc6000f8e783f */
[----:B------:R-:W3:Y:S01]  /*d2d0*/  LDL.LU R145, [R1+0x23c] ;  /* 0x00023c0001917983 */ /* 0x000ee20000300800 */
[----:B-1----:R-:W-:-:S03]  /*d2e0*/  SEL R10, RZ, 0x4, !P1 ;  /* 0x00000004ff0a7807 */ /* 0x002fc60004800000 */
[----:B------:R-:W3:Y:S01]  /*d2f0*/  LDL.LU R149, [R1+0x218] ;  /* 0x0002180001957983 */ /* 0x000ee20000300800 */
[----:B------:R-:W-:Y:S02]  /*d300*/  ISETP.GT.AND P1, PT, R5, 0x1f, PT ;  /* 0x0000001f0500780c */ /* 0x000fe40003f24270 */
[----:B------:R-:W-:Y:S01]  /*d310*/  SEL R10, R10, RZ, !P0 ;  /* 0x000000ff0a0a7207 */ /* 0x000fe20004000000 */
[----:B------:R-:W3:Y:S03]  /*d320*/  LDL.LU R151, [R1+0x228] ;  /* 0x0002280001977983 */ /* 0x000ee60000300800 */
[----:B------:R-:W-:Y:S01]  /*d330*/  ISETP.NE.U32.AND P2, PT, R10, RZ, PT ;  /* 0x000000ff0a00720c */ /* 0x000fe20003f45070 */
[----:B------:R-:W3:Y:S01]  /*d340*/  LDL.LU R137, [R1+0x204] ;  /* 0x0002040001897983 */ /* 0x000ee20000300800 */
[----:B------:R-:W-:-:S03]  /*d350*/  SEL R10, RZ, 0x4, !P1 ;  /* 0x00000004ff0a7807 */ /* 0x000fc60004800000 */
[----:B------:R-:W3:Y:S01]  /*d360*/  LDL.LU R138, [R1+0x20c] ;  /* 0x00020c00018a7983 */ /* 0x000ee20000300800 */
[----:B------:R-:W-:-:S03]  /*d370*/  SEL R10, R10, RZ, !P0 ;  /* 0x000000ff0a0a7207 */ /* 0x000fc60004000000 */
[----:B------:R-:W3:Y:S01]  /*d380*/  LDL.LU R139, [R1+0x214] ;  /* 0x00021400018b7983 */ /* 0x000ee20000300800 */
[----:B------:R-:W-:-:S03]  /*d390*/  ISETP.NE.U32.AND P1, PT, R10, RZ, PT ;  /* 0x000000ff0a00720c */ /* 0x000fc60003f25070 */
[----:B------:R-:W3:Y:S01]  /*d3a0*/  LDL.LU R140, [R1+0x21c] ;  /* 0x00021c00018c7983 */ /* 0x000ee20000300800 */
[----:B----4-:R-:W-:-:S03]  /*d3b0*/  LEA R10, P3, R16, R7, 0x2 ;  /* 0x00000007100a7211 */ /* 0x010fc600078610ff */
[----:B------:R-:W4:Y:S04]  /*d3c0*/  LDL.LU R141, [R1+0x224] ;  /* 0x00022400018d7983 */ /* 0x000f280000300800 */
[----:B------:R-:W4:Y:S04]  /*d3d0*/  LDL.LU R143, [R1+0x234] ;  /* 0x00023400018f7983 */ /* 0x000f280000300800 */
[----:B------:R-:W4:Y:S01]  /*d3e0*/  LDL.LU R144, [R1+0x200] ;  /* 0x0002000001907983 */ /* 0x000f220000300800 */
[----:B--2---:R-:W-:Y:S02]  /*d3f0*/  IMAD.X R11, R6, 0x1, R12, P3 ;  /* 0x00000001060b7824 */ /* 0x004fe400018e060c */
[----:B------:R-:W1:Y:S03]  /*d400*/  S2R R12, SR_TID.X ;  /* 0x00000000000c7919 */ /* 0x000e660000002100 */
[----:B------:R2:W-:Y:S02]  /*d410*/  LDGSTS.E [R8+0x18008], desc[UR16][R10.64], P2 ;  /* 0x180080000a087fae */ /* 0x0005e40009121850 */
[----:B--2---:R-:W-:-:S05]  /*d420*/  LEA R10, P2, R15, R7, 0x2 ;  /* 0x000000070f0a7211 */ /* 0x004fca00078410ff */
[----:B------:R-:W-:-:S05]  /*d430*/  IMAD.X R11, R6, 0x1, R13, P2 ;  /* 0x00000001060b7824 */ /* 0x000fca00010e060d */
[----:B------:R2:W-:Y:S01]  /*d440*/  LDGSTS.E [R8+0x1800c], desc[UR16][R10.64], P1 ;  /* 0x1800c0000a087fae */ /* 0x0005e20008921850 */
[----:B-1----:R-:W-:Y:S01]  /*d450*/  LOP3.LUT R12, R12, 0x1f, RZ, 0xc0, !PT ;  /* 0x0000001f0c0c7812 */ /* 0x002fe200078ec0ff */
[----:B------:R-:W1:Y:S03]  /*d460*/  S2R R13, SR_TID.X ;  /* 0x00000000000d7919 */ /* 0x000e660000002100 */
[----:B------:R-:W-:Y:S01]  /*d470*/  ISETP.GE.AND P1, PT, R12, R5, PT ;  /* 0x000000050c00720c */ /* 0x000fe20003f26270 */
[----:B------:R-:W0:Y:S01]  /*d480*/  LDGDEPBAR ;  /* 0x00000000000079af */ /* 0x000e220000000000 */
[----:B------:R-:W1:Y:S02]  /*d490*/  S2R R12, SR_TID.X ;  /* 0x00000000000c7919 */ /* 0x000e640000002100 */
[----:B--2---:R-:W-:-:S04]  /*d4a0*/  SEL R8, RZ, 0x4, P1 ;  /* 0x00000004ff087807 */ /* 0x004fc80000800000 */
[----:B------:R-:W-:-:S04]  /*d4b0*/  SEL R8, R8, RZ, !P0 ;  /* 0x000000ff08087207 */ /* 0x000fc80004000000 */
[----:B------:R-:W-:Y:S02]  /*d4c0*/  ISETP.NE.U32.AND P0, PT, R8, RZ, PT ;  /* 0x000000ff0800720c */ /* 0x000fe40003f05070 */
[----:B-1----:R-:W-:Y:S02]  /*d4d0*/  LOP3.LUT R13, R13, 0x60, RZ, 0xc0, !PT ;  /* 0x000000600d0d7812 */ /* 0x002fe400078ec0ff */
[----:B------:R-:W-:Y:S02]  /*d4e0*/  LOP3.LUT R12, R12, 0x7f, RZ, 0xc0, !PT ;  /* 0x0000007f0c0c7812 */ /* 0x000fe400078ec0ff */
[----:B------:R-:W-:-:S03]  /*d4f0*/  SHF.R.U32.HI R16, RZ, 0x1, R13 ;  /* 0x00000001ff107819 */ /* 0x000fc6000001160d */
[----:B------:R-:W-:Y:S01]  /*d500*/  IMAD.SHL.U32 R15, R12, 0x4, RZ ;  /* 0x000000040c0f7824 */ /* 0x000fe200078e00ff */
[----:B------:R-:W-:-:S04]  /*d510*/  IADD3 R12, P1, R0, R148, RZ ;  /* 0x00000094000c7210 */ /* 0x000fc80007f3e0ff */
[----:B------:R-:W-:Y:S02]  /*d520*/  LOP3.LUT R15, R15, R16, RZ, 0x3c, !PT ;  /* 0x000000100f0f7212 */ /* 0x000fe400078e3cff */
[----:B------:R-:W2:Y:S03]  /*d530*/  LDL.LU R16, [R1+0x208] ;  /* 0x0002080001107983 */ /* 0x000ea60000300800 */
[----:B------:R-:W-:Y:S01]  /*d540*/  VIADD R8, R15, UR4 ;  /* 0x000000040f087c36 */ /* 0x000fe20008000000 */
[----:B------:R-:W4:Y:S04]  /*d550*/  LDL.LU R146, [R1+0x244] ;  /* 0x0002440001927983 */ /* 0x000f280000300800 */
[----:B------:R-:W4:Y:S04]  /*d560*/  LDL.LU R147, [R1+0x210] ;  /* 0x0002100001937983 */ /* 0x000f280000300800 */
[----:B------:R-:W4:Y:S04]  /*d570*/  LDL.LU R150, [R1+0x220] ;  /* 0x0002200001967983 */ /* 0x000f280000300800 */
[----:B------:R-:W4:Y:S01]  /*d580*/  LDL.LU R15, [R1+0x230] ;  /* 0x00023000010f7983 */ /* 0x000f220000300800 */
[----:B---3--:R-:W-:-:S05]  /*d590*/  IMAD.X R13, R9, 0x1, R2, P1 ;  /* 0x00000001090d7824 */ /* 0x008fca00008e0602 */
[----:B------:R-:W-:Y:S04]  /*d5a0*/  LDGSTS.E [R8], desc[UR16][R12.64], P0 ;  /* 0x000000000c087fae */ /* 0x000fe80008121850 */
[----:B------:R-:W3:Y:S01]  /*d5b0*/  LDL.LU R12, [R1+0x238] ;  /* 0x00023800010c7983 */ /* 0x000ee20000300800 */
[----:B------:R-:W-:-:S03]  /*d5c0*/  IADD3 R10, P1, R0, R145, RZ ;  /* 0x00000091000a7210 */ /* 0x000fc60007f3e0ff */
[----:B------:R-:W4:Y:S02]  /*d5d0*/  LDL.LU R13, [R1+0x240] ;  /* 0x00024000010d7983 */ /* 0x000f240000300800 */
[----:B---3--:R-:W-:-:S05]  /*d5e0*/  IMAD.X R11, R12, 0x1, R2, P1 ;  /* 0x000000010c0b7824 */ /* 0x008fca00008e0602 */
[----:B------:R1:W-:Y:S02]  /*d5f0*/  LDGSTS.E [R8+0x400], desc[UR16][R10.64], P0 ;  /* 0x004000000a087fae */ /* 0x0003e40008121850 */
[----:B-1----:R-:W-:-:S05]  /*d600*/  IADD3 R10, P1, R0, R142, RZ ;  /* 0x0000008e000a7210 */ /* 0x002fca0007f3e0ff */
[----:B------:R-:W-:-:S05]  /*d610*/  IMAD.X R11, R151, 0x1, R2, P1 ;  /* 0x00000001970b7824 */ /* 0x000fca00008e0602 */
[----:B------:R1:W-:Y:S02]  /*d620*/  LDGSTS.E [R8+0x800], desc[UR16][R10.64], P0 ;  /* 0x008000000a087fae */ /* 0x0003e40008121850 */
[----:B-1----:R-:W-:-:S05]  /*d630*/  IADD3 R10, P1, R0, R140, RZ ;  /* 0x0000008c000a7210 */ /* 0x002fca0007f3e0ff */
[----:B------:R-:W-:-:S05]  /*d640*/  IMAD.X R11, R149, 0x1, R2, P1 ;  /* 0x00000001950b7824 */ /* 0x000fca00008e0602 */
[----:B------:R1:W-:Y:S02]  /*d650*/  LDGSTS.E [R8+0xc00], desc[UR16][R10.64], P0 ;  /* 0x00c000000a087fae */ /* 0x0003e40008121850 */
[----:B-1----:R-:W-:-:S05]  /*d660*/  IADD3 R10, P1, R0, R138, RZ ;  /* 0x0000008a000a7210 */ /* 0x002fca0007f3e0ff */
[----:B--2---:R-:W-:-:S05]  /*d670*/  IMAD.X R11, R16, 0x1, R2, P1 ;  /* 0x00000001100b7824 */ /* 0x004fca00008e0602 */
        /* <DEDUP_REMOVED lines=81> */
[----:B------:R4:W-:Y:S04]  /*db90*/  LDGSTS.E [R8+0x7c00], desc[UR16][R10.64], P0 ;  /* 0x07c000000a087fae */ /* 0x0009e80008121850 */
[----:B------:R-:W2:Y:S01]  /*dba0*/  LDL R8, [R1+0x360] ;  /* 0x0003600001087983 */ /* 0x000ea20000100800 */
[----:B----4-:R-:W-:-:S05]  /*dbb0*/  IADD3 R10, P1, R0, R146, RZ ;  /* 0x00000092000a7210 */ /* 0x010fca0007f3e0ff */
[----:B------:R-:W-:Y:S02]  /*dbc0*/  IMAD.X R11, R13, 0x1, R2, P1 ;  /* 0x000000010d0b7824 */ /* 0x000fe400008e0602 */
[----:B--2---:R-:W-:-:S05]  /*dbd0*/  VIADD R8, R8, UR4 ;  /* 0x0000000408087c36 */ /* 0x004fca0008000000 */
        /* <DEDUP_REMOVED lines=90> */
[----:B------:R1:W-:Y:S01]  /*e180*/  LDGSTS.E [R8+0x7a00], desc[UR16][R10.64], P0 ;  /* 0x07a000000a087fae */ /* 0x0003e20008121850 */
[-C--:B------:R-:W-:Y:S02]  /*e190*/  IADD3 R20, P6, R20, R4.reuse, RZ ;  /* 0x0000000414147210 */ /* 0x080fe40007fde0ff */
[----:B------:R-:W-:Y:S02]  /*e1a0*/  IADD3 R156, P3, R156, R4, RZ ;  /* 0x000000049c9c7210 */ /* 0x000fe40007f7e0ff */
[----:B-1----:R-:W-:Y:S02]  /*e1b0*/  IADD3 R10, P1, R0, R18, RZ ;  /* 0x00000012000a7210 */ /* 0x002fe40007f3e0ff */
[----:B------:R-:W-:-:S03]  /*e1c0*/  IADD3 R18, P5, R18, R4, RZ ;  /* 0x0000000412127210 */ /* 0x000fc60007fbe0ff */
[C---:B------:R-:W-:Y:S01]  /*e1d0*/  IMAD.X R11, R17.reuse, 0x1, R2, P1 ;  /* 0x00000001110b7824 */ /* 0x040fe200008e0602 */
[-C--:B------:R-:W-:Y:S01]  /*e1e0*/  IADD3 R158, P4, R158, R4.reuse, RZ ;  /* 0x000000049e9e7210 */ /* 0x080fe20007f9e0ff */
[--C-:B------:R-:W-:Y:S01]  /*e1f0*/  IMAD.X R17, R17, 0x1, R3.reuse, P5 ;  /* 0x0000000111117824 */ /* 0x100fe200028e0603 */
[-C--:B------:R-:W-:Y:S02]  /*e200*/  IADD3 R160, P5, R160, R4.reuse, RZ ;  /* 0x00000004a0a07210 */ /* 0x080fe40007fbe0ff */
[----:B------:R1:W-:Y:S01]  /*e210*/  LDGSTS.E [R8+0x7e00], desc[UR16][R10.64], P0 ;  /* 0x07e000000a087fae */ /* 0x0003e20008121850 */
[-C--:B------:R-:W-:Y:S01]  /*e220*/  IADD3 R22, P0, R22, R4.reuse, RZ ;  /* 0x0000000416167210 */ /* 0x080fe20007f1e0ff */
[--C-:B------:R-:W-:Y:S01]  /*e230*/  IMAD.X R19, R19, 0x1, R3.reuse, P6 ;  /* 0x0000000113137824 */ /* 0x100fe200030e0603 */
        /* <DEDUP_REMOVED lines=95> */
[----:B------:R2:W-:Y:S01]  /*e830*/  STL [R1+0x204], R137 ;  /* 0x0002048901007387 */ /* 0x0005e20000100800 */
[-C--:B------:R-:W-:Y:S01]  /*e840*/  IADD3 R139, P5, R139, R4.reuse, RZ ;  /* 0x000000048b8b7210 */ /* 0x080fe20007fbe0ff */
[--C-:B------:R-:W-:Y:S01]  /*e850*/  IMAD.X R245, R245, 0x1, R3.reuse, P6 ;  /* 0x00000001f5f57824 */ /* 0x100fe200030e0603 */
[-C--:B------:R-:W-:Y:S01]  /*e860*/  IADD3 R250, P1, R250, R4.reuse, RZ ;  /* 0x00000004fafa7210 */ /* 0x080fe20007f3e0ff */
[--C-:B------:R-:W-:Y:S01]  /*e870*/  IMAD.X R237, R237, 0x1, R3.reuse, P2 ;  /* 0x00000001eded7824 */ /* 0x100fe200010e0603 */
[-C--:B------:R-:W-:Y:S01]  /*e880*/  IADD3 R140, P6, R140, R4.reuse, RZ ;  /* 0x000000048c8c7210 */ /* 0x080fe20007fde0ff */
[----:B------:R-:W-:Y:S01]  /*e890*/  IMAD.X R247, R247, 0x1, R3, P0 ;  /* 0x00000001f7f77824 */ /* 0x000fe200000e0603 */
[-C--:B------:R-:W-:Y:S01]  /*e8a0*/  IADD3 R252, P2, R252, R4.reuse, RZ ;  /* 0x00000004fcfc7210 */ /* 0x080fe20007f5e0ff */
[----:B------:R-:W-:Y:S01]  /*e8b0*/  VIADD R14, R14, 0x1 ;  /* 0x000000010e0e7836 */ /* 0x000fe20000000000 */
[----:B------:R-:W0:Y:S01]  /*e8c0*/  LDGDEPBAR ;  /* 0x00000000000079af */ /* 0x000e220000000000 */
[----:B------:R-:W-:-:S03]  /*e8d0*/  IADD3 R141, P0, R141, R4, RZ ;  /* 0x000000048d8d7210 */ /* 0x000fc60007f1e0ff */
[----:B--2---:R2:W5:Y:S01]  /*e8e0*/  LDL.LU R137, [R1+0x3cc] ;  /* 0x0003cc0001897983 */ /* 0x0045620000300800 */
[----:B------:R-:W-:-:S03]  /*e8f0*/  IMAD.X R249, R249, 0x1, R3, P1 ;  /* 0x00000001f9f97824 */ /* 0x000fc600008e0603 */
[----:B------:R3:W-:Y:S01]  /*e900*/  STL [R1+0x20c], R138 ;  /* 0x00020c8a01007387 */ /* 0x0007e20000100800 */
[-C--:B------:R-:W-:Y:S01]  /*e910*/  IADD3 R142, P1, R142, R4.reuse, RZ ;  /* 0x000000048e8e7210 */ /* 0x080fe20007f3e0ff */
[--C-:B------:R-:W-:Y:S01]  /*e920*/  IMAD.X R251, R251, 0x1, R3.reuse, P2 ;  /* 0x00000001fbfb7824 */ /* 0x100fe200010e0603 */
[-C--:B------:R-:W-:Y:S01]  /*e930*/  IADD3 R143, P2, R143, R4.reuse, RZ ;  /* 0x000000048f8f7210 */ /* 0x080fe20007f5e0ff */
[----:B---3--:R2:W5:Y:S04]  /*e940*/  LDL.LU R138, [R1+0x3c8] ;  /* 0x0003c800018a7983 */ /* 0x0085680000300800 */
[----:B------:R3:W-:Y:S01]  /*e950*/  STL [R1+0x214], R139 ;  /* 0x0002148b01007387 */ /* 0x0007e20000100800 */
[----:B------:R-:W-:Y:S01]  /*e960*/  IMAD.X R144, R144, 0x1, R3, P3 ;  /* 0x0000000190907824 */ /* 0x000fe200018e0603 */
[----:B------:R-:W-:-:S02]  /*e970*/  IADD3 R145, P3, R145, R4, RZ ;  /* 0x0000000491917210 */ /* 0x000fc40007f7e0ff */
[----:B---3--:R2:W5:Y:S04]  /*e980*/  LDL.LU R139, [R1+0x3c4] ;  /* 0x0003c400018b7983 */ /* 0x0085680000300800 */
[----:B------:R3:W-:Y:S01]  /*e990*/  STL [R1+0x21c], R140 ;  /* 0x00021c8c01007387 */ /* 0x0007e20000100800 */
[----:B------:R-:W-:-:S03]  /*e9a0*/  IMAD.X R16, R16, 0x1, R3, P4 ;  /* 0x0000000110107824 */ /* 0x000fc600020e0603 */
[----:B---3--:R2:W5:Y:S04]  /*e9b0*/  LDL.LU R140, [R1+0x3c0] ;  /* 0x0003c000018c7983 */ /* 0x0085680000300800 */
[----:B------:R-:W3:Y:S04]  /*e9c0*/  LDL R8, [R1+0x258] ;  /* 0x0002580001087983 */ /* 0x000ee80000100800 */
[----:B------:R4:W-:Y:S04]  /*e9d0*/  STL [R1+0x224], R141 ;  /* 0x0002248d01007387 */ /* 0x0009e80000100800 */
[----:B----4-:R2:W5:Y:S04]  /*e9e0*/  LDL.LU R141, [R1+0x3bc] ;  /* 0x0003bc00018d7983 */ /* 0x0105680000300800 */
        /* <DEDUP_REMOVED lines=9> */
[----:B----4-:R-:W1:Y:S01]  /*ea80*/  LDL.LU R16, [R1+0x3a8] ;  /* 0x0003a80001107983 */ /* 0x010e620000300800 */
[-C--:B------:R-:W-:Y:S01]  /*ea90*/  IADD3 R146, P4, R146, R4.reuse, RZ ;  /* 0x0000000492927210 */ /* 0x080fe20007f9e0ff */
[--C-:B------:R-:W-:Y:S01]  /*eaa0*/  IMAD.X R147, R147, 0x1, R3.reuse, P5 ;  /* 0x0000000193937824 */ /* 0x100fe200028e0603 */
[----:B------:R-:W-:Y:S01]  /*eab0*/  IADD3 R148, P5, R148, R4, RZ ;  /* 0x0000000494947210 */ /* 0x000fe20007fbe0ff */
[----:B------:R-:W-:-:S02]  /*eac0*/  IMAD.X R149, R149, 0x1, R3, P6 ;  /* 0x0000000195957824 */ /* 0x000fc400030e0603 */
[----:B------:R4:W-:Y:S01]  /*ead0*/  STL [R1+0x244], R146 ;  /* 0x0002449201007387 */ /* 0x0009e20000100800 */
[--C-:B------:R-:W-:Y:S02]  /*eae0*/  IMAD.X R150, R150, 0x1, R3.reuse, P0 ;  /* 0x0000000196967824 */ /* 0x100fe400000e0603 */
[--C-:B------:R-:W-:Y:S01]  /*eaf0*/  IMAD.X R151, R151, 0x1, R3.reuse, P1 ;  /* 0x0000000197977824 */ /* 0x100fe200008e0603 */
[----:B----4-:R2:W5:Y:S04]  /*eb00*/  LDL.LU R146, [R1+0x3a4] ;  /* 0x0003a40001927983 */ /* 0x0105680000300800 */
[----:B------:R4:W-:Y:S01]  /*eb10*/  STL [R1+0x210], R147 ;  /* 0x0002109301007387 */ /* 0x0009e20000100800 */
[--C-:B------:R-:W-:Y:S02]  /*eb20*/  IMAD.X R15, R15, 0x1, R3.reuse, P2 ;  /* 0x000000010f0f7824 */ /* 0x100fe400010e0603 */
[--C-:B------:R-:W-:Y:S01]  /*eb30*/  IMAD.X R9, R9, 0x1, R3.reuse, P5 ;  /* 0x0000000109097824 */ /* 0x100fe200028e0603 */
[----:B----4-:R2:W5:Y:S04]  /*eb40*/  LDL.LU R147, [R1+0x3a0] ;  /* 0x0003a00001937983 */ /* 0x0105680000300800 */
[----:B------:R4:W-:Y:S01]  /*eb50*/  STL [R1+0x24c], R148 ;  /* 0x00024c9401007387 */ /* 0x0009e20000100800 */
[----:B------:R-:W-:-:S02]  /*eb60*/  IMAD.X R12, R12, 0x1, R3, P3 ;  /* 0x000000010c0c7824 */ /* 0x000fc400018e0603 */
[----:B------:R-:W-:Y:S01]  /*eb70*/  IMAD.X R13, R13, 0x1, R3, P4 ;  /* 0x000000010d0d7824 */ /* 0x000fe200020e0603 */
        /* <DEDUP_REMOVED lines=10> */
[----:B------:R2:W-:Y:S04]  /*ec20*/  STL [R1+0x238], R12 ;  /* 0x0002380c01007387 */ /* 0x0005e80000100800 */
[----:B----4-:R2:W5:Y:S04]  /*ec30*/  LDL.LU R9, [R1+0x388] ;  /* 0x0003880001097983 */ /* 0x0105680000300800 */
[----:B------:R2:W-:Y:S01]  /*ec40*/  STL [R1+0x240], R13 ;  /* 0x0002400d01007387 */ /* 0x0005e20000100800 */
[----:B------:R-:W-:Y:S01]  /*ec50*/  VIADD R5, R5, 0xffffffe0 ;  /* 0xffffffe005057836 */ /* 0x000fe20000000000 */
[----:B---3--:R-:W-:-:S02]  /*ec60*/  ISETP.NE.U32.AND P0, PT, R8, R14, PT ;  /* 0x0000000e0800720c */ /* 0x008fc40003f05070 */
[----:B-1----:R-:W-:Y:S02]  /*ec70*/  SHF.R.S32.HI R8, RZ, 0x1f, R16 ;  /* 0x0000001fff087819 */ /* 0x002fe40000011410 */
[C---:B------:R-:W-:Y:S02]  /*ec80*/  LEA R7, P6, R16.reuse, R7, 0x2 ;  /* 0x0000000710077211 */ /* 0x040fe400078c10ff */
[----:B------:R-:W-:-:S05]  /*ec90*/  SHF.L.U64.HI R8, R16, 0x2, R8 ;  /* 0x0000000210087819 */ /* 0x000fca0000010208 */
[----:B------:R-:W-:Y:S02]  /*eca0*/  IMAD.X R6, R6, 0x1, R8, P6 ;  /* 0x0000000106067824 */ /* 0x000fe400030e0608 */
[----:B--2---:R-:W-:Y:S05]  /*ecb0*/  @P0 BRA `(.L_x_1) ;  /* 0xffffffbc00940947 */ /* 0x004fea000383ffff */
.L_x_0:
[----:B------:R-:W2:Y:S01]  /*ecc0*/  LDL.LU R10, [R1+0x350] ;  /* 0x00035000010a7983 */ /* 0x000ea20000300800 */
[----:B------:R-:W-:-:S04]  /*ecd0*/  DEPBAR.LE SB0, 0x0 ;  /* 0x000080000000791a */ /* 0x000fc80000000000 */
[----:B------:R-:W3:Y:S01]  /*ece0*/  LDL.LU R11, [R1+0x354] ;  /* 0x00035400010b7983 */ /* 0x000ee20000300800 */
[----:B------:R-:W1:Y:S01]  /*ecf0*/  S2R R0, SR_TID.X ;  /* 0x0000000000007919 */ /* 0x000e620000002100 */
[----:B------:R-:W-:Y:S01]  /*ed00*/  IMAD.MOV.U32 R14, RZ, RZ, R24 ;  /* 0x000000ffff0e7224 */ /* 0x000fe200078e0018 */
[----:B------:R-:W-:Y:S01]  /*ed10*/  ULDC UR5, c[0x0][0x22c] ;  /* 0x00008b0000057ab9 */ /* 0x000fe20000000800 */
[----:B-----5:R-:W-:Y:S01]  /*ed20*/  IMAD.MOV.U32 R15, RZ, RZ, R26 ;  /* 0x000000ffff0f7224 */ /* 0x020fe200078e001a */
[----:B------:R-:W2:Y:S01]  /*ed30*/  LDL.LU R8, [R1+0x35c] ;  /* 0x00035c0001087983 */ /* 0x000ea20000300800 */
[----:B------:R-:W-:Y:S01]  /*ed40*/  IMAD.MOV.U32 R6, RZ, RZ, R25 ;  /* 0x000000ffff067224 */ /* 0x000fe200078e0019 */
[----:B------:R-:W-:Y:S01]  /*ed50*/  ULDC UR4, c[0x0][0x22c] ;  /* 0x00008b0000047ab9 */ /* 0x000fe20000000800 */
[----:B------:R-:W-:Y:S01]  /*ed60*/  IMAD.MOV.U32 R7, RZ, RZ, R27 ;  /* 0x000000ffff077224 */ /* 0x000fe200078e001b */
[----:B------:R-:W4:Y:S01]  /*ed70*/  LDL.LU R12, [R1] ;  /* 0x00000000010c7983 */ /* 0x000f220000300800 */
[----:B------:R-:W-:Y:S01]  /*ed80*/  IMAD.MOV.U32 R22, RZ, RZ, R41 ;  /* 0x000000ffff167224 */ /* 0x000fe200078e0029 */
[----:B------:R-:W-:Y:S01]  /*ed90*/  ULDC.64 UR6, c[0x0][0x220] ;  /* 0x0000880000067ab9 */ /* 0x000fe20000000a00 */
[----:B------:R-:W-:Y:S01]  /*eda0*/  VIADD R3, R9, 0x1 ;  /* 0x0000000109037836 */ /* 0x000fe20000000000 */
[----:B------:R-:W4:Y:S04]  /*edb0*/  LDL.LU R13, [R1+0x8] ;  /* 0x00000800010d7983 */ /* 0x000f280000300800 */
[----:B------:R-:W4:Y:S04]  /*edc0*/  LDL.LU R4, [R1+0x4] ;  /* 0x0000040001047983 */ /* 0x000f280000300800 */
[----:B------:R-:W4:Y:S01]  /*edd0*/  LDL.LU R5, [R1+0xc] ;  /* 0x00000c0001057983 */ /* 0x000f220000300800 */
[----:B-1----:R-:W-:-:S02]  /*ede0*/  IMAD.SHL.U32 R2, R0, 0x10, RZ ;  /* 0x0000001000027824 */ /* 0x002fc400078e00ff */
[----:B------:R-:W-:-:S03]  /*edf0*/  IMAD.SHL.U32 R0, R0, 0x40, RZ ;  /* 0x0000004000007824 */ /* 0x000fc600078e00ff */
[----:B------:R-:W-:Y:S02]  /*ee00*/  LOP3.LUT R2, R2, 0xf0, RZ, 0xc0, !PT ;  /* 0x000000f002027812 */ /* 0x000fe400078ec0ff */
[----:B------:R-:W-:-:S04]  /*ee10*/  LOP3.LUT R0, R0, 0x400, RZ, 0xc0, !PT ;  /* 0x0000040000007812 */ /* 0x000fc800078ec0ff */
[----:B------:R-:W-:Y:S01]  /*ee20*/  IADD3 R0, R0, UR12, R2 ;  /* 0x0000000c00007c10 */ /* 0x000fe2000fffe002 */
[----:B------:R-:W-:Y:S02]  /*ee30*/  IMAD.MOV.U32 R23, RZ, RZ, R43 ;  /* 0x000000ffff177224 */ /* 0x000fe400078e002b */
[----:B------:R-:W-:Y:S02]  /*ee40*/  IMAD.MOV.U32 R154, RZ, RZ, R61 ;  /* 0x000000ffff9a7224 */ /* 0x000fe400078e003d */
[----:B------:R-:W-:Y:S02]  /*ee50*/  IMAD.MOV.U32 R155, RZ, RZ, R63 ;  /* 0x000000ffff9b7224 */ /* 0x000fe400078e003f */
[----:B------:R-:W-:Y:S02]  /*ee60*/  IMAD.MOV.U32 R158, RZ, RZ, R65 ;  /* 0x000000ffff9e7224 */ /* 0x000fe400078e0041 */
[----:B------:R-:W-:Y:S02]  /*ee70*/  IMAD.MOV.U32 R159, RZ, RZ, R67 ;  /* 0x000000ffff9f7224 */ /* 0x000fe400078e0043 */
[----:B------:R-:W-:-:S02]  /*ee80*/  IMAD.MOV.U32 R162, RZ, RZ, R69 ;  /* 0x000000ffffa27224 */ /* 0x000fc400078e0045 */
        /* <DEDUP_REMOVED lines=39> */
[----:B------:R-:W-:Y:S01]  /*f100*/  VIADD R2, R9, 0x2 ;  /* 0x0000000209027836 */ /* 0x000fe20000000000 */
[----:B------:R-:W-:Y:S01]  /*f110*/  BAR.SYNC.DEFER_BLOCKING 0x0 ;  /* 0x0000000000007b1d */ /* 0x000fe20000010000 */
[----:B--2---:R-:W-:-:S05]  /*f120*/  ISETP.GE.AND P0, PT, R8, R10, PT ;  /* 0x0000000a0800720c */ /* 0x004fca0003f06270 */
[----:B------:R-:W1:Y:S01]  /*f130*/  S2R R10, SR_TID.X ;  /* 0x00000000000a7919 */ /* 0x000e620000002100 */
[----:B------:R-:W-:Y:S01]  /*f140*/  ISETP.LT.AND P3, PT, R2, UR5, !P0 ;  /* 0x0000000502007c0c */ /* 0x000fe2000c761270 */
[----:B------:R-:W-:Y:S01]  /*f150*/  VIADD R2, R9, 0x3 ;  /* 0x0000000309027836 */ /* 0x000fe20000000000 */
[----:B------:R-:W-:Y:S01]  /*f160*/  ISETP.LT.AND P4, PT, R3, UR4, !P0 ;  /* 0x0000000403007c0c */ /* 0x000fe2000c781270 */
[----:B------:R-:W-:Y:S01]  /*f170*/  VIADD R3, R9, 0x4 ;  /* 0x0000000409037836 */ /* 0x000fe20000000000 */
[----:B------:R-:W-:Y:S01]  /*f180*/  ULDC UR4, c[0x0][0x22c] ;  /* 0x00008b0000047ab9 */ /* 0x000fe20000000800 */
[----:B------:R-:W-:Y:S01]  /*f190*/  ULDC UR5, c[0x0][0x22c] ;  /* 0x00008b0000057ab9 */ /* 0x000fe20000000800 */
[----:B------:R-:W-:Y:S01]  /*f1a0*/  ISETP.LT.AND P2, PT, R2, UR4, !P0 ;  /* 0x0000000402007c0c */ /* 0x000fe2000c741270 */
[----:B------:R-:W-:Y:S01]  /*f1b0*/  ULDC UR4, c[0x0][0x244] ;  /* 0x0000910000047ab9 */ /* 0x000fe20000000800 */
[----:B------:R-:W-:Y:S02]  /*f1c0*/  ISETP.LT.AND P1, PT, R3, UR5, !P0 ;  /* 0x0000000503007c0c */ /* 0x000fe4000c721270 */
[----:B---3--:R-:W-:-:S02]  /*f1d0*/  ISETP.LT.AND P5, PT, R9, R11, !P0 ;  /* 0x0000000b0900720c */ /* 0x008fc400047a1270 */
[----:B-1----:R-:W-:Y:S01]  /*f1e0*/  LOP3.LUT R10, R10, 0x60, RZ, 0xc0, !PT ;  /* 0x000000600a0a7812 */ /* 0x002fe200078ec0ff */
[----:B------:R-:W-:Y:S01]  /*f1f0*/  IMAD R3, R8, UR4, RZ ;  /* 0x0000000408037c24 */ /* 0x000fe2000f8e02ff */
[----:B------:R-:W-:Y:S01]  /*f200*/  ULDC UR5, c[0x0][0x248] ;  /* 0x0000920000057ab9 */ /* 0x000fe20000000800 */
[----:B------:R-:W-:Y:S02]  /*f210*/  ULDC UR4, c[0x0][0x22c] ;  /* 0x00008b0000047ab9 */ /* 0x000fe40000000800 */
[----:B------:R-:W-:Y:S02]  /*f220*/  IMAD R0, R10, 0x8, R0 ;  /* 0x000000080a007824 */ /* 0x000fe400078e0200 */
[----:B------:R-:W1:Y:S03]  /*f230*/  S2R R10, SR_TID.X ;  /* 0x00000000000a7919 */ /* 0x000e660000002100 */
[----:B----4-:R-:W-:Y:S01]  /*f240*/  STSM.16.M88.4 [R0], R12 ;  /* 0x0000000c00007844 */ /* 0x010fe20000000200 */
[----:B-1----:R-:W-:-:S04]  /*f250*/  LOP3.LUT R10, R10, 0x7f, RZ, 0xc0, !PT ;  /* 0x0000007f0a0a7812 */ /* 0x002fc800078ec0ff */
[----:B------:R-:W-:Y:S01]  /*f260*/  LEA R252, R10, UR12, 0x4 ;  /* 0x0000000c0afc7c11 */ /* 0x000fe2000f8e20ff */
[----:B------:R-:W-:Y:S06]  /*f270*/  BAR.SYNC.DEFER_BLOCKING 0x0 ;  /* 0x0000000000007b1d */ /* 0x000fec0000010000 */
[----:B------:R-:W1:Y:S02]  /*f280*/  LDS.128 R12, [R252] ;  /* 0x00000000fc0c7984 */ /* 0x000e640000000c00 */
[----:B------:R-:W-:Y:S06]  /*f290*/  BAR.SYNC.DEFER_BLOCKING 0x0 ;  /* 0x0000000000007b1d */ /* 0x000fec0000010000 */
[----:B-1----:R1:W-:Y:S04]  /*f2a0*/  STL.64 [R1+0x200], R12 ;  /* 0x0002000c01007387 */ /* 0x0023e80000100a00 */
[----:B------:R-:W-:Y:S04]  /*f2b0*/  STL.64 [R1+0x208], R14 ;  /* 0x0002080e01007387 */ /* 0x000fe80000100a00 */
[----:B-1----:R-:W2:Y:S04]  /*f2c0*/  LDL.LU R12, [R1+0x10] ;  /* 0x00001000010c7983 */ /* 0x002ea80000300800 */
[----:B------:R-:W2:Y:S04]  /*f2d0*/  LDL.LU R13, [R1+0x18] ;  /* 0x00001800010d7983 */ /* 0x000ea80000300800 */
[----:B------:R1:W-:Y:S01]  /*f2e0*/  STSM.16.M88.4 [R0], R4 ;  /* 0x0000000400007844 */ /* 0x0003e20000000200 */
[----:B------:R-:W-:Y:S06]  /*f2f0*/  BAR.SYNC.DEFER_BLOCKING 0x0 ;  /* 0x0000000000007b1d */ /* 0x000fec0000010000 */
[----:B-1----:R-:W3:Y:S04]  /*f300*/  LDL.LU R4, [R1+0x14] ;  /* 0x0000140001047983 */ /* 0x002ee80000300800 */
[----:B------:R-:W3:Y:S04]  /*f310*/  LDL.LU R5, [R1+0x1c] ;  /* 0x00001c0001057983 */ /* 0x000ee80000300800 */
[----:B------:R-:W1:Y:S01]  /*f320*/  LDS.128 R16, [R252] ;  /* 0x00000000fc107984 */ /* 0x000e620000000c00 */
[----:B------:R-:W-:-:S02]  /*f330*/  IMAD.MOV.U32 R14, RZ, RZ, R28 ;  /* 0x000000ffff0e7224 */ /* 0x000fc400078e001c */
[----:B------:R-:W-:Y:S01]  /*f340*/  IMAD.MOV.U32 R15, RZ, RZ, R30 ;  /* 0x000000ffff0f7224 */ /* 0x000fe200078e001e */
[----:B------:R-:W-:Y:S06]  /*f350*/  BAR.SYNC.DEFER_BLOCKING 0x0 ;  /* 0x0000000000007b1d */ /* 0x000fec0000010000 */
[----:B-1----:R-:W-:Y:S04]  /*f360*/  STL.64 [R1], R16 ;  /* 0x0000001001007387 */ /* 0x002fe80000100a00 */
[----:B------:R-:W-:Y:S01]  /*f370*/  STL.64 [R1+0x8], R18 ;  /* 0x0000081201007387 */ /* 0x000fe20000100a00 */
[----:B------:R-:W-:-:S02]  /*f380*/  IMAD.MOV.U32 R6, RZ, RZ, R29 ;  /* 0x000000ffff067224 */ /* 0x000fc400078e001d */
[----:B------:R-:W-:Y:S01]  /*f390*/  IMAD.MOV.U32 R7, RZ, RZ, R31 ;  /* 0x000000ffff077224 */ /* 0x000fe200078e001f */
[----:B--2---:R-:W-:Y:S01]  /*f3a0*/  STSM.16.M88.4 [R0], R12 ;  /* 0x0000000c00007844 */ /* 0x004fe20000000200 */
[----:B------:R-:W-:Y:S06]  /*f3b0*/  BAR.SYNC.DEFER_BLOCKING 0x0 ;  /* 0x0000000000007b1d */ /* 0x000fec0000010000 */
[----:B------:R-:W1:Y:S02]  /*f3c0*/  LDS.128 R12, [R252] ;  /* 0x00000000fc0c7984 */ /* 0x000e640000000c00 */
[----:B------:R-:W-:Y:S06]  /*f3d0*/  BAR.SYNC.DEFER_BLOCKING 0x0 ;  /* 0x0000000000007b1d */ /* 0x000fec0000010000 */
[----:B-1----:R1:W-:Y:S04]  /*f3e0*/  STL.64 [R1+0x10], R12 ;  /* 0x0000100c01007387 */ /* 0x0023e80000100a00 */
[----:B------:R-:W-:Y:S04]  /*f3f0*/  STL.64 [R1+0x18], R14 ;  /* 0x0000180e01007387 */ /* 0x000fe80000100a00 */
[----:B-1----:R-:W2:Y:S04]  /*f400*/  LDL.LU R12, [R1+0x20] ;  /* 0x00002000010c7983 */ /* 0x002ea80000300800 */
[----:B------:R-:W2:Y:S04]  /*f410*/  LDL.LU R13, [R1+0x28] ;  /* 0x00002800010d7983 */ /* 0x000ea80000300800 */
[----:B---3--:R1:W-:Y:S01]  /*f420*/  STSM.16.M88.4 [R0], R4 ;  /* 0x0000000400007844 */ /* 0x0083e20000000200 */
[----:B------:R-:W-:Y:S06]  /*f430*/  BAR.SYNC.DEFER_BLOCKING 0x0 ;  /* 0x0000000000007b1d */ /* 0x000fec0000010000 */
[----:B-1----:R-:W3:Y:S04]  /*f440*/  LDL.LU R4, [R1+0x24] ;  /* 0x0000240001047983 */ /* 0x002ee80000300800 */
[----:B------:R-:W3:Y:S04]  /*f450*/  LDL.LU R5, [R1+0x2c] ;  /* 0x00002c0001057983 */ /* 0x000ee80000300800 */
[----:B------:R-:W1:Y:S01]  /*f460*/  LDS.128 R248, [R252] ;  /* 0x00000000fcf87984 */ /* 0x000e620000000c00 */
[----:B------:R-:W-:-:S02]  /*f470*/  IMAD.MOV.U32 R14, RZ, RZ, R32 ;  /* 0x000000ffff0e7224 */ /* 0x000fc400078e0020 */
[----:B------:R-:W-:Y:S01]  /*f480*/  IMAD.MOV.U32 R15, RZ, RZ, R34 ;  /* 0x000000ffff0f7224 */ /* 0x000fe200078e0022 */
[----:B------:R-:W-:Y:S01]  /*f490*/  BAR.SYNC.DEFER_BLOCKING 0x0 ;  /* 0x0000000000007b1d */ /* 0x000fe20000010000 */
[----:B------:R-:W-:Y:S02]  /*f4a0*/  IMAD.MOV.U32 R6, RZ, RZ, R33 ;  /* 0x000000ffff067224 */ /* 0x000fe400078e0021 */
[----:B------:R-:W-:-:S03]  /*f4b0*/  IMAD.MOV.U32 R7, RZ, RZ, R35 ;  /* 0x000000ffff077224 */ /* 0x000fc600078e0023 */
[----:B-1----:R-:W-:Y:S04]  /*f4c0*/  STL [R1+0x38c], R250 ;  /* 0x00038cfa01007387 */ /* 0x002fe80000100800 */
[----:B------:R-:W-:Y:S04]  /*f4d0*/  STL [R1+0x388], R251 ;  /* 0x000388fb01007387 */ /* 0x000fe80000100800 */
[----:B--2---:R-:W-:Y:S01]  /*f4e0*/  STSM.16.M88.4 [R0], R12 ;  /* 0x0000000c00007844 */ /* 0x004fe20000000200 */
[----:B------:R-:W-:Y:S06]  /*f4f0*/  BAR.SYNC.DEFER_BLOCKING 0x0 ;  /* 0x0000000000007b1d */ /* 0x000fec0000010000 */
[----:B------:R-:W1:Y:S02]  /*f500*/  LDS.128 R244, [R252] ;  /* 0x00000000fcf47984 */ /* 0x000e640000000c00 */
[----:B------:R-:W-:Y:S06]  /*f510*/  BAR.SYNC.DEFER_BLOCKING 0x0 ;  /* 0x0000000000007b1d */ /* 0x000fec0000010000 */
[----:B---3--:R2:W-:Y:S02]  /*f520*/  STSM.16.M88.4 [R0], R4 ;  /* 0x0000000400007844 */ /* 0x0085e40000000200 */
[----:B------:R-:W-:Y:S06]  /*f530*/  BAR.SYNC.DEFER_BLOCKING 0x0 ;  /* 0x0000000000007b1d */ /* 0x000fec0000010000 */
[----:B--2---:R-:W2:Y:S04]  /*f540*/  LDL.LU R4, [R1+0x30] ;  /* 0x0000300001047983 */ /* 0x004ea80000300800 */
[----:B------:R-:W2:Y:S04]  /*f550*/  LDL.LU R5, [R1+0x38] ;  /* 0x0000380001057983 */ /* 0x000ea80000300800 */
[----:B------:R-:W3:Y:S04]  /*f560*/  LDL.LU R12, [R1+0x34] ;  /* 0x00003400010c7983 */ /* 0x000ee80000300800 */
[----:B------:R-:W3:Y:S04]  /*f570*/  LDL.LU R13, [R1+0x3c] ;  /* 0x00003c00010d7983 */ /* 0x000ee80000300800 */
[----:B------:R-:W4:Y:S01]  /*f580*/  LDS.128 R16, [R252] ;  /* 0x00000000fc107984 */ /* 0x000f220000000c00 */
[----:B------:R-:W-:-:S02]  /*f590*/  IMAD.MOV.U32 R6, RZ, RZ, R36 ;  /* 0x000000ffff067224 */ /* 0x000fc400078e0024 */
[----:B------:R-:W-:Y:S01]  /*f5a0*/  IMAD.MOV.U32 R7, RZ, RZ, R38 ;  /* 0x000000ffff077224 */ /* 0x000fe200078e0026 */
[----:B------:R-:W-:Y:S01]  /*f5b0*/  BAR.SYNC.DEFER_BLOCKING 0x0 ;  /* 0x0000000000007b1d */ /* 0x000fe20000010000 */
[----:B------:R-:W-:Y:S02]  /*f5c0*/  IMAD.MOV.U32 R14, RZ, RZ, R37 ;  /* 0x000000ffff0e7224 */ /* 0x000fe400078e0025 */
[----:B------:R-:W-:-:S03]  /*f5d0*/  IMAD.MOV.U32 R15, RZ, RZ, R39 ;  /* 0x000000ffff0f7224 */ /* 0x000fc600078e0027 */
[----:B--2---:R-:W-:Y:S02]  /*f5e0*/  STSM.16.M88.4 [R0], R4 ;  /* 0x0000000400007844 */ /* 0x004fe40000000200 */
[----:B------:R-:W-:Y:S06]  /*f5f0*/  BAR.SYNC.DEFER_BLOCKING 0x0 ;  /* 0x0000000000007b1d */ /* 0x000fec0000010000 */
[----:B------:R-:W2:Y:S02]  /*f600*/  LDS.128 R4, [R252] ;  /* 0x00000000fc047984 */ /* 0x000ea40000000c00 */
[----:B------:R-:W-:Y:S06]  /*f610*/  BAR.SYNC.DEFER_BLOCKING 0x0 ;  /* 0x0000000000007b1d */ /* 0x000fec0000010000 */
[----:B---3--:R3:W-:Y:S02]  /*f620*/  STSM.16.M88.4 [R0], R12 ;  /* 0x0000000c00007844 */ /* 0x0087e40000000200 */
[----:B------:R-:W-:Y:S06]  /*f630*/  BAR.SYNC.DEFER_BLOCKING 0x0 ;  /* 0x0000000000007b1d */ /* 0x000fec0000010000 */
[----:B---3--:R-:W3:Y:S04]  /*f640*/  LDL.LU R12, [R1+0x40] ;  /* 0x00004000010c7983 */ /* 0x008ee80000300800 */
[----:B------:R-:W3:Y:S04]  /*f650*/  LDL.LU R13, [R1+0x48] ;  /* 0x00004800010d7983 */ /* 0x000ee80000300800 */
[----:B------:R-:W4:Y:S04]  /*f660*/  LDL.LU R20, [R1+0x44] ;  /* 0x0000440001147983 */ /* 0x000f280000300800 */
[----:B------:R-:W4:Y:S04]  /*f670*/  LDL.LU R21, [R1+0x4c] ;  /* 0x00004c0001157983 */ /* 0x000f280000300800 */
[----:B------:R-:W2:Y:S01]  /*f680*/  LDS.128 R24, [R252] ;  /* 0x00000000fc187984 */ /* 0x000ea20000000c00 */
[----:B------:R-:W-:-:S02]  /*f690*/  IMAD.MOV.U32 R14, RZ, RZ, R40 ;  /* 0x000000ffff0e7224 */ /* 0x000fc400078e0028 */
[----:B------:R-:W-:Y:S01]  /*f6a0*/  IMAD.MOV.U32 R15, RZ, RZ, R42 ;  /* 0x000000ffff0f7224 */ /* 0x000fe200078e002a */
[----:B------:R-:W-:Y:S06]  /*f6b0*/  BAR.SYNC.DEFER_BLOCKING 0x0 ;  /* 0x0000000000007b1d */ /* 0x000fec0000010000 */
[----:B---3--:R-:W-:Y:S02]  /*f6c0*/  STSM.16.M88.4 [R0], R12 ;  /* 0x0000000c00007844 */ /* 0x008fe40000000200 */
[----:B------:R-:W-:Y:S06]  /*f6d0*/  BAR.SYNC.DEFER_BLOCKING 0x0 ;  /* 0x0000000000007b1d */ /* 0x000fec0000010000 */
[----:B------:R-:W3:Y:S02]  /*f6e0*/  LDS.128 R12, [R252] ;  /* 0x00000000fc0c7984 */ /* 0x000ee40000000c00 */
[----:B------:R-:W-:Y:S06]  /*f6f0*/  BAR.SYNC.DEFER_BLOCKING 0x0 ;  /* 0x0000000000007b1d */ /* 0x000fec0000010000 */
[----:B----4-:R4:W-:Y:S02]  /*f700*/  STSM.16.M88.4 [R0], R20 ;  /* 0x0000001400007844 */ /* 0x0109e40000000200 */
[----:B------:R-:W-:Y:S06]  /*f710*/  BAR.SYNC.DEFER_BLOCKING 0x0 ;  /* 0x0000000000007b1d */ /* 0x000fec0000010000 */
[----:B----4-:R-:W4:Y:S04]  /*f720*/  LDL.LU R20, [R1+0x50] ;  /* 0x0000500001147983 */ /* 0x010f280000300800 */
[----:B------:R-:W4:Y:S04]  /*f730*/  LDL.LU R21, [R1+0x58] ;  /* 0x0000580001157983 */ /* 0x000f280000300800 */
[----:B------:R-:W2:Y:S04]  /*f740*/  LDL.LU R28, [R1+0x54] ;  /* 0x00005400011c7983 */ /* 0x000ea80000300800 */
[----:B------:R-:W2:Y:S04]  /*f750*/  LDL.LU R29, [R1+0x5c] ;  /* 0x00005c00011d7983 */ /* 0x000ea80000300800 */
[----:B------:R-:W3:Y:S01]  /*f760*/  LDS.128 R32, [R252] ;  /* 0x00000000fc207984 */ /* 0x000ee20000000c00 */
[----:B------:R-:W-:-:S02]  /*f770*/  IMAD.MOV.U32 R22, RZ, RZ, R44 ;  /* 0x000000ffff167224 */ /* 0x000fc400078e002c */
[----:B------:R-:W-:Y:S01]  /*f780*/  IMAD.MOV.U32 R23, RZ, RZ, R46 ;  /* 0x000000ffff177224 */ /* 0x000fe200078e002e */
[----:B------:R-:W-:Y:S01]  /*f790*/  BAR.SYNC.DEFER_BLOCKING 0x0 ;  /* 0x0000000000007b1d */ /* 0x000fe20000010000 */
[----:B------:R-:W-:Y:S02]  /*f7a0*/  IMAD.MOV.U32 R30, RZ, RZ, R45 ;  /* 0x000000ffff1e7224 */ /* 0x000fe400078e002d */
[----:B------:R-:W-:-:S03]  /*f7b0*/  IMAD.MOV.U32 R31, RZ, RZ, R47 ;  /* 0x000000ffff1f7224 */ /* 0x000fc600078e002f */
[----:B----4-:R-:W-:Y:S02]  /*f7c0*/  STSM.16.M88.4 [R0], R20 ;  /* 0x0000001400007844 */ /* 0x010fe40000000200 */
[----:B------:R-:W-:Y:S06]  /*f7d0*/  BAR.SYNC.DEFER_BLOCKING 0x0 ;  /* 0x0000000000007b1d */ /* 0x000fec0000010000 */
[----:B------:R-:W4:Y:S02]  /*f7e0*/  LDS.128 R20, [R252] ;  /* 0x00000000fc147984 */ /* 0x000f240000000c00 */
[----:B------:R-:W-:Y:S06]  /*f7f0*/  BAR.SYNC.DEFER_BLOCKING 0x0 ;  /* 0x0000000000007b1d */ /* 0x000fec0000010000 */
[----:B--2---:R2:W-:Y:S02]  /*f800*/  STSM.16.M88.4 [R0], R28 ;  /* 0x0000001c00007844 */ /* 0x0045e40000000200 */
        /* <DEDUP_REMOVED lines=24> */
[----:B------:R-:W-:Y:S01]  /*f990*/  BAR.SYNC.DEFER_BLOCKING 0x0 ;  /* 0x0000000000007b1d */ /* 0x000fe20000010000 */
[----:B------:R-:W-:Y:S02]  /*f9a0*/  IMAD.MOV.U32 R46, RZ, RZ, R53 ;  /* 0x000000ffff2e7224 */ /* 0x000fe400078e0035 */
[----:B------:R-:W-:-:S03]  /*f9b0*/  IMAD.MOV.U32 R47, RZ, RZ, R55 ;  /* 0x000000ffff2f7224 */ /* 0x000fc600078e0037 */
[----:B---3--:R-:W-:Y:S02]  /*f9c0*/  STSM.16.M88.4 [R0], R36 ;  /* 0x0000002400007844 */ /* 0x008fe40000000200 */
[----:B------:R-:W-:Y:S06]  /*f9d0*/  BAR.SYNC.DEFER_BLOCKING 0x0 ;  /* 0x0000000000007b1d */ /* 0x000fec0000010000 */
[----:B------:R-:W3:Y:S02]  /*f9e0*/  LDS.128 R36, [R252] ;  /* 0x00000000fc247984 */ /* 0x000ee40000000c00 */
[----:B------:R-:W-:Y:S06]  /*f9f0*/  BAR.SYNC.DEFER_BLOCKING 0x0 ;  /* 0x0000000000007b1d */ /* 0x000fec0000010000 */
[----:B----4-:R4:W-:Y:S04]  /*fa00*/  STSM.16.M88.4 [R0], R44 ;  /* 0x0000002c00007844 */ /* 0x0109e80000000200 */
[----:B----4-:R-:W4:Y:S04]  /*fa10*/  LDL.LU R44, [R1+0x80] ;  /* 0x00008000012c7983 */ /* 0x010f280000300800 */
[----:B------:R-:W4:Y:S04]  /*fa20*/  LDL.LU R45, [R1+0x88] ;  /* 0x00008800012d7983 */ /* 0x000f280000300800 */
[----:B------:R-:W2:Y:S04]  /*fa30*/  LDL.LU R52, [R1+0x84] ;  /* 0x0000840001347983 */ /* 0x000ea80000300800 */
[----:B------:R-:W2:Y:S01]  /*fa40*/  LDL.LU R53, [R1+0x8c] ;  /* 0x00008c0001357983 */ /* 0x000ea20000300800 */
[----:B------:R-:W-:-:S02]  /*fa50*/  IMAD.MOV.U32 R46, RZ, RZ, R56 ;  /* 0x000000ffff2e7224 */ /* 0x000fc400078e0038 */
[----:B------:R-:W-:Y:S01]  /*fa60*/  IMAD.MOV.U32 R47, RZ, RZ, R58 ;  /* 0x000000ffff2f7224 */ /* 0x000fe200078e003a */
[----:B------:R-:W-:Y:S01]  /*fa70*/  BAR.SYNC.DEFER_BLOCKING 0x0 ;  /* 0x0000000000007b1d */ /* 0x000fe20000010000 */
[----:B------:R-:W-:Y:S02]  /*fa80*/  IMAD.MOV.U32 R54, RZ, RZ, R57 ;  /* 0x000000ffff367224 */ /* 0x000fe400078e0039 */
[----:B------:R-:W-:-:S03]  /*fa90*/  IMAD.MOV.U32 R55, RZ, RZ, R59 ;  /* 0x000000ffff377224 */ /* 0x000fc600078e003b */
[----:B------:R-:W3:Y:S02]  /*faa0*/  LDS.128 R56, [R252] ;  /* 0x00000000fc387984 */ /* 0x000ee40000000c00 */
[----:B------:R-:W-:Y:S06]  /*fab0*/  BAR.SYNC.DEFER_BLOCKING 0x0 ;  /* 0x0000000000007b1d */ /* 0x000fec0000010000 */
[----:B----4-:R-:W-:Y:S02]  /*fac0*/  STSM.16.M88.4 [R0], R44 ;  /* 0x0000002c00007844 */ /* 0x010fe40000000200 */
[----:B------:R-:W-:Y:S06]  /*fad0*/  BAR.SYNC.DEFER_BLOCKING 0x0 ;  /* 0x0000000000007b1d */ /* 0x000fec0000010000 */
[----:B------:R-:W4:Y:S02]  /*fae0*/  LDS.128 R44, [R252] ;  /* 0x00000000fc2c7984 */ /* 0x000f240000000c00 */
[----:B------:R-:W-:Y:S06]  /*faf0*/  BAR.SYNC.DEFER_BLOCKING 0x0 ;  /* 0x0000000000007b1d */ /* 0x000fec0000010000 */
[----:B--2---:R2:W-:Y:S04]  /*fb00*/  STSM.16.M88.4 [R0], R52 ;  /* 0x0000003400007844 */ /* 0x0045e80000000200 */
[----:B--2---:R-:W2:Y:S04]  /*fb10*/  LDL.LU R52, [R1+0x90] ;  /* 0x0000900001347983 */ /* 0x004ea80000300800 */
[----:B------:R-:W2:Y:S04]  /*fb20*/  LDL.LU R53, [R1+0x98] ;  /* 0x0000980001357983 */ /* 0x000ea80000300800 */
[----:B------:R-:W3:Y:S04]  /*fb30*/  LDL.LU R152, [R1+0x94] ;  /* 0x0000940001987983 */ /* 0x000ee80000300800 */
[----:B------:R-:W3:Y:S01]  /*fb40*/  LDL.LU R153, [R1+0x9c] ;  /* 0x00009c0001997983 */ /* 0x000ee20000300800 */
[----:B------:R-:W-:Y:S01]  /*fb50*/  BAR.SYNC.DEFER_BLOCKING 0x0 ;  /* 0x0000000000007b1d */ /* 0x000fe20000010000 */
[----:B------:R-:W-:-:S02]  /*fb60*/  IMAD.MOV.U32 R54, RZ, RZ, R60 ;  /* 0x000000ffff367224 */ /* 0x000fc400078e003c */
[----:B------:R-:W-:-:S03]  /*fb70*/  IMAD.MOV.U32 R55, RZ, RZ, R62 ;  /* 0x000000ffff377224 */ /* 0x000fc600078e003e */
[----:B------:R-:W4:Y:S02]  /*fb80*/  LDS.128 R60, [R252] ;  /* 0x00000000fc3c7984 */ /* 0x000f240000000c00 */
[----:B------:R-:W-:Y:S06]  /*fb90*/  BAR.SYNC.DEFER_BLOCKING 0x0 ;  /* 0x0000000000007b1d */ /* 0x000fec0000010000 */
[----:B--2---:R-:W-:Y:S02]  /*fba0*/  STSM.16.M88.4 [R0], R52 ;  /* 0x0000003400007844 */ /* 0x004fe40000000200 */
[----:B------:R-:W-:Y:S06]  /*fbb0*/  BAR.SYNC.DEFER_BLOCKING 0x0 ;  /* 0x0000000000007b1d */ /* 0x000fec0000010000 */
[----:B------:R-:W2:Y:S02]  /*fbc0*/  LDS.128 R52, [R252] ;  /* 0x00000000fc347984 */ /* 0x000ea40000000c00 */
[----:B------:R-:W-:Y:S06]  /*fbd0*/  BAR.SYNC.DEFER_BLOCKING 0x0 ;  /* 0x0000000000007b1d */ /* 0x000fec0000010000 */
[----:B---3--:R3:W-:Y:S04]  /*fbe0*/  STSM.16.M88.4 [R0], R152 ;  /* 0x0000009800007844 */ /* 0x0087e80000000200 */
[----:B---3--:R-:W3:Y:S04]  /*fbf0*/  LDL.LU R152, [R1+0xa0] ;  /* 0x0000a00001987983 */ /* 0x008ee80000300800 */
[----:B------:R-:W3:Y:S04]  /*fc00*/  LDL.LU R153, [R1+0xa8] ;  /* 0x0000a80001997983 */ /* 0x000ee80000300800 */
[----:B------:R-:W4:Y:S04]  /*fc10*/  LDL.LU R156, [R1+0xa4] ;  /* 0x0000a400019c7983 */ /* 0x000f280000300800 */
[----:B------:R-:W4:Y:S01]  /*fc20*/  LDL.LU R157, [R1+0xac] ;  /* 0x0000ac00019d7983 */ /* 0x000f220000300800 */
[----:B------:R-:W-:Y:S01]  /*fc30*/  BAR.SYNC.DEFER_BLOCKING 0x0 ;  /* 0x0000000000007b1d */ /* 0x000fe20000010000 */
[----:B------:R-:W-:-:S02]  /*fc40*/  IMAD.MOV.U32 R154, RZ, RZ, R64 ;  /* 0x000000ffff9a7224 */ /* 0x000fc400078e0040 */
[----:B------:R-:W-:-:S03]  /*fc50*/  IMAD.MOV.U32 R155, RZ, RZ, R66 ;  /* 0x000000ffff9b7224 */ /* 0x000fc600078e0042 */
[----:B------:R-:W2:Y:S02]  /*fc60*/  LDS.128 R64, [R252] ;  /* 0x00000000fc407984 */ /* 0x000ea40000000c00 */
[----:B------:R-:W-:Y:S06]  /*fc70*/  BAR.SYNC.DEFER_BLOCKING 0x0 ;  /* 0x0000000000007b1d */ /* 0x000fec0000010000 */
        /* <DEDUP_REMOVED lines=9> */
[----:B------:R-:W-:Y:S01]  /*fd10*/  BAR.SYNC.DEFER_BLOCKING 0x0 ;  /* 0x0000000000007b1d */ /* 0x000fe20000010000 */
[----:B------:R-:W-:-:S02]  /*fd20*/  IMAD.MOV.U32 R158, RZ, RZ, R68 ;  /* 0x000000ffff9e7224 */ /* 0x000fc400078e0044 */
        /* <DEDUP_REMOVED lines=273> */
[----:B---3--:R3:W-:Y:S02]  /*10e40*/  STSM.16.M88.4 [R0], R236 ;  /* 0x000000ec00007844 */ /* 0x0087e40000000200 */
[----:B------:R-:W-:Y:S06]  /*10e50*/  BAR.SYNC.DEFER_BLOCKING 0x0 ;  /* 0x0000000000007b1d */ /* 0x000fec0000010000 */
[----:B---3--:R-:W3:Y:S04]  /*10e60*/  LDL.LU R236, [R1+0x1f0] ;  /* 0x0001f00001ec7983 */ /* 0x008ee80000300800 */
[----:B------:R-:W4:Y:S04]  /*10e70*/  LDL.LU R250, [R1] ;  /* 0x0000000001fa7983 */ /* 0x000f280000300800 */
[----:B------:R-:W3:Y:S04]  /*10e80*/  LDL.LU R237, [R1+0x1f8] ;  /* 0x0001f80001ed7983 */ /* 0x000ee80000300800 */
[----:B------:R-:W2:Y:S01]  /*10e90*/  LDS.128 R240, [R252] ;  /* 0x00000000fcf07984 */ /* 0x000ea20000000c00 */
[----:B------:R-:W-:-:S02]  /*10ea0*/  IMAD.MOV.U32 R238, RZ, RZ, R148 ;  /* 0x000000ffffee7224 */ /* 0x000fc400078e0094 */
[----:B------:R-:W-:Y:S01]  /*10eb0*/  IMAD.MOV.U32 R239, RZ, RZ, R150 ;  /* 0x000000ffffef7224 */ /* 0x000fe200078e0096 */
[----:B------:R-:W-:Y:S06]  /*10ec0*/  BAR.SYNC.DEFER_BLOCKING 0x0 ;  /* 0x0000000000007b1d */ /* 0x000fec0000010000 */
[----:B---3--:R3:W-:Y:S04]  /*10ed0*/  STSM.16.M88.4 [R0], R236 ;  /* 0x000000ec00007844 */ /* 0x0087e80000000200 */
[----:B---3--:R-:W3:Y:S04]  /*10ee0*/  LDL.LU R236, [R1+0x1f4] ;  /* 0x0001f40001ec7983 */ /* 0x008ee80000300800 */
[----:B------:R-:W3:Y:S01]  /*10ef0*/  LDL.LU R237, [R1+0x1fc] ;  /* 0x0001fc0001ed7983 */ /* 0x000ee20000300800 */
[----:B------:R-:W-:-:S02]  /*10f00*/  IMAD.MOV.U32 R238, RZ, RZ, R149 ;  /* 0x000000ffffee7224 */ /* 0x000fc400078e0095 */
[----:B------:R-:W-:Y:S01]  /*10f10*/  IMAD.MOV.U32 R239, RZ, RZ, R151 ;  /* 0x000000ffffef7224 */ /* 0x000fe200078e0097 */
[----:B------:R-:W-:Y:S06]  /*10f20*/  BAR.SYNC.DEFER_BLOCKING 0x0 ;  /* 0x0000000000007b1d */ /* 0x000fec0000010000 */
[----:B------:R-:W2:Y:S04]  /*10f30*/  LDL.LU R251, [R1+0x8] ;  /* 0x0000080001fb7983 */ /* 0x000ea80000300800 */
[----:B------:R-:W1:Y:S01]  /*10f40*/  LDS.128 R148, [R252] ;  /* 0x00000000fc947984 */ /* 0x000e620000000c00 */
[----:B------:R-:W-:Y:S06]  /*10f50*/  BAR.SYNC.DEFER_BLOCKING 0x0 ;  /* 0x0000000000007b1d */ /* 0x000fec0000010000 */
[----:B---3--:R3:W-:Y:S04]  /*10f60*/  STSM.16.M88.4 [R0], R236 ;  /* 0x000000ec00007844 */ /* 0x0087e80000000200 */
[----:B---3--:R-:W3:Y:S01]  /*10f70*/  LDL.LU R0, [R1+0x200] ;  /* 0x0002000001007983 */ /* 0x008ee20000300800 */
[----:B------:R-:W-:Y:S01]  /*10f80*/  IMAD R11, R9, UR5, RZ ;  /* 0x00000005090b7c24 */ /* 0x000fe2000f8e02ff */
[----:B------:R-:W-:Y:S01]  /*10f90*/  BAR.SYNC.DEFER_BLOCKING 0x0 ;  /* 0x0000000000007b1d */ /* 0x000fe20000010000 */
[----:B------:R-:W-:-:S02]  /*10fa0*/  LEA R2, P6, R3, UR6, 0x2 ;  /* 0x0000000603027c11 */ /* 0x000fc4000f8c10ff */
[----:B------:R-:W-:Y:S02]  /*10fb0*/  VIADD R8, R11, UR5 ;  /* 0x000000050b087c36 */ /* 0x000fe40008000000 */
[----:B------:R-:W-:Y:S01]  /*10fc0*/  LEA.HI.X.SX32 R3, R3, UR7, 0x2, P6 ;  /* 0x0000000703037c11 */ /* 0x000fe2000b0f16ff */
[----:B------:R-:W-:Y:S01]  /*10fd0*/  ULDC UR6, c[0x0][0x248] ;  /* 0x0000920000067ab9 */ /* 0x000fe20000000800 */
[CC--:B------:R-:W-:Y:S01]  /*10fe0*/  LEA R10, P6, R11.reuse, R2.reuse, 0x2 ;  /* 0x000000020b0a7211 */ /* 0x0c0fe200078c10ff */
[----:B------:R-:W2:Y:S01]  /*10ff0*/  LDL.LU R238, [R1+0x4] ;  /* 0x0000040001ee7983 */ /* 0x000ea20000300800 */
[----:B------:R-:W-:Y:S02]  /*11000*/  ULDC UR7, c[0x0][0x22c] ;  /* 0x00008b0000077ab9 */ /* 0x000fe40000000800 */
[----:B------:R-:W-:Y:S01]  /*11010*/  LEA.HI.X.SX32 R11, R11, R3, 0x2, P6 ;  /* 0x000000030b0b7211 */ /* 0x000fe200030f16ff */
[----:B------:R-:W2:Y:S01]  /*11020*/  LDL.LU R239, [R1+0xc] ;  /* 0x00000c0001ef7983 */ /* 0x000ea20000300800 */
[----:B------:R-:W-:-:S04]  /*11030*/  LEA R236, P6, R8, R2, 0x2 ;  /* 0x0000000208ec7211 */ /* 0x000fc800078c10ff */
[C---:B------:R-:W-:Y:S01]  /*11040*/  LEA.HI.X.SX32 R237, R8.reuse, R3, 0x2, P6 ;  /* 0x0000000308ed7211 */ /* 0x040fe200030f16ff */
[----:B---3--:R-:W-:Y:S04]  /*11050*/  @P5 STG.E desc[UR16][R10.64], R0 ;  /* 0x000000000a005986 */ /* 0x008fe8000c101910 */
[----:B----4-:R3:W-:Y:S04]  /*11060*/  @P4 STG.E desc[UR16][R236.64], R250 ;  /* 0x000000faec004986 */ /* 0x0107e8000c101910 */
[----:B---3--:R-:W3:Y:S04]  /*11070*/  LDL.LU R250, [R1+0x38c] ;  /* 0x00038c0001fa7983 */ /* 0x008ee80000300800 */
[----:B------:R-:W4:Y:S01]  /*11080*/  LDL.LU R237, [R1+0x204] ;  /* 0x0002040001ed7983 */ /* 0x000f220000300800 */
[----:B------:R-:W-:-:S02]  /*11090*/  VIADD R0, R8, UR5 ;  /* 0x0000000508007c36 */ /* 0x000fc40008000000 */
[----:B------:R-:W-:-:S03]  /*110a0*/  VIADD R11, R9, 0x5 ;  /* 0x00000005090b7836 */ /* 0x000fc60000000000 */
[C---:B------:R-:W-:Y:S02]  /*110b0*/  LEA R10, P6, R0.reuse, R2, 0x2 ;  /* 0x00000002000a7211 */ /* 0x040fe400078c10ff */
[----:B------:R-:W-:Y:S01]  /*110c0*/  ISETP.LT.AND P5, PT, R11, UR4, !P0 ;  /* 0x000000040b007c0c */ /* 0x000fe2000c7a1270 */
[----:B------:R-:W-:Y:S01]  /*110d0*/  VIADD R8, R9, 0x6 ;  /* 0x0000000609087836 */ /* 0x000fe20000000000 */
[C---:B------:R-:W-:Y:S01]  /*110e0*/  LEA.HI.X.SX32 R11, R0.reuse, R3, 0x2, P6 ;  /* 0x00000003000b7211 */ /* 0x040fe200030f16ff */
[----:B------:R-:W-:Y:S01]  /*110f0*/  VIADD R0, R0, UR5 ;  /* 0x0000000500007c36 */ /* 0x000fe20008000000 */
[----:B------:R-:W-:-:S03]  /*11100*/  ULDC UR4, c[0x0][0x22c] ;  /* 0x00008b0000047ab9 */ /* 0x000fc60000000800 */
[----:B----4-:R4:W-:Y:S01]  /*11110*/  @P3 STG.E desc[UR16][R10.64], R237 ;  /* 0x000000ed0a003986 */ /* 0x0109e2000c101910 */
[----:B------:R-:W-:-:S04]  /*11120*/  LEA R236, P3, R0, R2, 0x2 ;  /* 0x0000000200ec7211 */ /* 0x000fc800078610ff */
[----:B----4-:R-:W-:-:S05]  /*11130*/  LEA.HI.X.SX32 R237, R0, R3, 0x2, P3 ;  /* 0x0000000300ed7211 */ /* 0x010fca00018f16ff */
[----:B--2---:R2:W-:Y:S04]  /*11140*/  @P2 STG.E desc[UR16][R236.64], R238 ;  /* 0x000000eeec002986 */ /* 0x0045e8000c101910 */
[----:B--2---:R-:W2:Y:S01]  /*11150*/  LDL.LU R237, [R1+0x208] ;  /* 0x0002080001ed7983 */ /* 0x004ea20000300800 */
[C---:B------:R-:W-:Y:S01]  /*11160*/  VIADD R10, R9.reuse, 0x7 ;  /* 0x00000007090a7836 */ /* 0x040fe20000000000 */
[----:B------:R-:W-:Y:S01]  /*11170*/  ISETP.LT.AND P4, PT, R8, UR4, !P0 ;  /* 0x0000000408007c0c */ /* 0x000fe2000c781270 */
[----:B------:R-:W-:Y:S01]  /*11180*/  VIADD R8, R0, UR5 ;  /* 0x0000000500087c36 */ /* 0x000fe20008000000 */
[----:B------:R-:W-:Y:S01]  /*11190*/  ULDC UR4, c[0x0][0x22c] ;  /* 0x00008b0000047ab9 */ /* 0x000fe20000000800 */
[----:B------:R-:W-:Y:S01]  /*111a0*/  VIADD R0, R9, 0x8 ;  /* 0x0000000809007836 */ /* 0x000fe20000000000 */
[----:B------:R-:W-:Y:S01]  /*111b0*/  ISETP.LT.AND P3, PT, R10, UR4, !P0 ;  /* 0x000000040a007c0c */ /* 0x000fe2000c761270 */
[----:B------:R-:W-:Y:S01]  /*111c0*/  ULDC UR4, c[0x0][0x22c] ;  /* 0x00008b0000047ab9 */ /* 0x000fe20000000800 */
[----:B------:R-:W-:-:S02]  /*111d0*/  LEA R10, P6, R8, R2, 0x2 ;  /* 0x00000002080a7211 */ /* 0x000fc400078c10ff */
[----:B------:R-:W-:Y:S01]  /*111e0*/  ISETP.LT.AND P2, PT, R0, UR4, !P0 ;  /* 0x0000000400007c0c */ /* 0x000fe2000c741270 */
[C---:B------:R-:W-:Y:S01]  /*111f0*/  VIADD R0, R8.reuse, UR5 ;  /* 0x0000000508007c36 */ /* 0x040fe20008000000 */
[-C--:B------:R-:W-:Y:S01]  /*11200*/  LEA.HI.X.SX32 R11, R8, R3.reuse, 0x2, P6 ;  /* 0x00000003080b7211 */ /* 0x080fe200030f16ff */
[----:B------:R-:W-:Y:S02]  /*11210*/  ULDC UR4, c[0x0][0x22c] ;  /* 0x00008b0000047ab9 */ /* 0x000fe40000000800 */
[C---:B------:R-:W-:Y:S01]  /*11220*/  VIADD R238, R0.reuse, UR5 ;  /* 0x0000000500ee7c36 */ /* 0x040fe20008000000 */
[-C--:B------:R-:W-:Y:S01]  /*11230*/  LEA R236, P6, R0, R2.reuse, 0x2 ;  /* 0x0000000200ec7211 */ /* 0x080fe200078c10ff */
[C---:B------:R-:W-:Y:S01]  /*11240*/  VIADD R8, R9.reuse, 0x9 ;  /* 0x0000000909087836 */ /* 0x040fe20000000000 */
[----:B--2---:R2:W-:Y:S04]  /*11250*/  @P1 STG.E desc[UR16][R10.64], R237 ;  /* 0x000000ed0a001986 */ /* 0x0045e8000c101910 */
[----:B------:R-:W-:Y:S01]  /*11260*/  ISETP.LT.AND P1, PT, R8, UR4, !P0 ;  /* 0x0000000408007c0c */ /* 0x000fe2000c721270 */
[----:B------:R-:W-:Y:S01]  /*11270*/  ULDC UR4, c[0x0][0x22c] ;  /* 0x00008b0000047ab9 */ /* 0x000fe20000000800 */
[----:B------:R-:W-:Y:S01]  /*11280*/  VIADD R8, R238, UR5 ;  /* 0x00000005ee087c36 */ /* 0x000fe20008000000 */
[----:B--2---:R-:W-:Y:S01]  /*11290*/  LEA.HI.X.SX32 R237, R0, R3, 0x2, P6 ;  /* 0x0000000300ed7211 */ /* 0x004fe200030f16ff */
[----:B------:R-:W-:Y:S01]  /*112a0*/  VIADD R0, R9, 0xa ;  /* 0x0000000a09007836 */ /* 0x000fe20000000000 */
[----:B------:R-:W-:-:S03]  /*112b0*/  LEA R10, P6, R238, R2, 0x2 ;  /* 0x00000002ee0a7211 */ /* 0x000fc600078c10ff */
[----:B------:R2:W-:Y:S01]  /*112c0*/  @P5 STG.E desc[UR16][R236.64], R251 ;  /* 0x000000fbec005986 */ /* 0x0005e2000c101910 */
[----:B------:R-:W-:Y:S02]  /*112d0*/  LEA.HI.X.SX32 R11, R238, R3, 0x2, P6 ;  /* 0x00000003ee0b7211 */ /* 0x000fe400030f16ff */
[----:B------:R-:W-:Y:S01]  /*112e0*/  ISETP.LT.AND P5, PT, R0, UR4, !P0 ;  /* 0x0000000400007c0c */ /* 0x000fe2000c7a1270 */
[----:B------:R-:W4:Y:S01]  /*112f0*/  LDL.LU R238, [R1+0x10] ;  /* 0x0000100001ee7983 */ /* 0x000f220000300800 */
[----:B------:R-:W-:-:S03]  /*11300*/  ULDC UR4, c[0x0][0x22c] ;  /* 0x00008b0000047ab9 */ /* 0x000fc60000000800 */
[----:B--2---:R-:W2:Y:S04]  /*11310*/  LDL.LU R251, [R1+0x388] ;  /* 0x0003880001fb7983 */ /* 0x004ea80000300800 */
[----:B------:R-:W3:Y:S01]  /*11320*/  LDL.LU R0, [R1+0x20c] ;  /* 0x00020c0001007983 */ /* 0x000ee20000300800 */
[----:B------:R-:W-:-:S04]  /*11330*/  LEA R236, P6, R8, R2, 0x2 ;  /* 0x0000000208ec7211 */ /* 0x000fc800078c10ff */
[C---:B------:R-:W-:Y:S01]  /*11340*/  LEA.HI.X.SX32 R237, R8.reuse, R3, 0x2, P6 ;  /* 0x0000000308ed7211 */ /* 0x040fe200030f16ff */
[----:B---3--:R3:W-:Y:S02]  /*11350*/  @P4 STG.E desc[UR16][R10.64], R0 ;  /* 0x000000000a004986 */ /* 0x0087e4000c101910 */
[----:B---3--:R-:W-:Y:S02]  /*11360*/  VIADD R0, R8, UR5 ;  /* 0x0000000508007c36 */ /* 0x008fe40008000000 */
[----:B------:R-:W-:-:S03]  /*11370*/  VIADD R11, R9, 0xb ;  /* 0x0000000b090b7836 */ /* 0x000fc60000000000 */
[C---:B------:R-:W-:Y:S02]  /*11380*/  LEA R10, P6, R0.reuse, R2, 0x2 ;  /* 0x00000002000a7211 */ /* 0x040fe400078c10ff */
[----:B------:R-:W-:Y:S01]  /*11390*/  ISETP.LT.AND P4, PT, R11, UR4, !P0 ;  /* 0x000000040b007c0c */ /* 0x000fe2000c781270 */
[----:B------:R-:W-:Y:S01]  /*113a0*/  VIADD R8, R9, 0xc ;  /* 0x0000000c09087836 */ /* 0x000fe20000000000 */
[C---:B------:R-:W-:Y:S01]  /*113b0*/  LEA.HI.X.SX32 R11, R0.reuse, R3, 0x2, P6 ;  /* 0x00000003000b7211 */ /* 0x040fe200030f16ff */
[----:B------:R-:W-:Y:S01]  /*113c0*/  VIADD R0, R0, UR5 ;  /* 0x0000000500007c36 */ /* 0x000fe20008000000 */
[----:B------:R3:W-:Y:S01]  /*113d0*/  @P3 STG.E desc[UR16][R236.64], R239 ;  /* 0x000000efec003986 */ /* 0x0007e2000c101910 */
[----:B------:R-:W-:-:S03]  /*113e0*/  ULDC UR4, c[0x0][0x22c] ;  /* 0x00008b0000047ab9 */ /* 0x000fc60000000800 */
[----:B----4-:R4:W-:Y:S01]  /*113f0*/  @P2 STG.E desc[UR16][R10.64], R238 ;  /* 0x000000ee0a002986 */ /* 0x0109e2000c101910 */
[----:B------:R-:W-:Y:S01]  /*11400*/  ISETP.LT.AND P3, PT, R8, UR4, !P0 ;  /* 0x0000000408007c0c */ /* 0x000fe2000c761270 */
[----:B------:R-:W-:Y:S01]  /*11410*/  ULDC UR4, c[0x0][0x22c] ;  /* 0x00008b0000047ab9 */ /* 0x000fe20000000800 */
[C---:B---3--:R-:W-:Y:S01]  /*11420*/  LEA R236, P2, R0.reuse, R2, 0x2 ;  /* 0x0000000200ec7211 */ /* 0x048fe200078410ff */
[----:B------:R-:W3:Y:S01]  /*11430*/  LDL.LU R239, [R1+0x1c] ;  /* 0x00001c0001ef7983 */ /* 0x000ee20000300800 */
[----:B----4-:R-:W-:Y:S02]  /*11440*/  VIADD R238, R9, 0xd ;  /* 0x0000000d09ee7836 */ /* 0x010fe40000000000 */
[----:B------:R-:W-:-:S03]  /*11450*/  LEA.HI.X.SX32 R237, R0, R3, 0x2, P2 ;  /* 0x0000000300ed7211 */ /* 0x000fc600010f16ff */
[----:B------:R-:W-:Y:S02]  /*11460*/  ISETP.LT.AND P2, PT, R238, UR4, !P0 ;  /* 0x00000004ee007c0c */ /* 0x000fe4000c741270 */
[----:B------:R4:W-:Y:S01]  /*11470*/  @P1 STG.E desc[UR16][R236.64], R248 ;  /* 0x000000f8ec001986 */ /* 0x0009e2000c101910 */
[----:B------:R-:W-:Y:S01]  /*11480*/  VIADD R8, R0, UR5 ;  /* 0x0000000500087c36 */ /* 0x000fe20008000000 */
[----:B------:R-:W-:Y:S02]  /*11490*/  ULDC UR4, c[0x0][0x22c] ;  /* 0x00008b0000047ab9 */ /* 0x000fe40000000800 */
[----:B------:R-:W2:Y:S04]  /*114a0*/  LDL.LU R238, [R1+0x14] ;  /* 0x0000140001ee7983 */ /* 0x000ea80000300800 */
[----:B----4-:R-:W4:Y:S01]  /*114b0*/  LDL.LU R248, [R1+0x18] ;  /* 0x0000180001f87983 */ /* 0x010f220000300800 */
[----:B------:R-:W-:Y:S01]  /*114c0*/  VIADD R0, R9, 0xe ;  /* 0x0000000e09007836 */ /* 0x000fe20000000000 */
[C---:B------:R-:W-:Y:S01]  /*114d0*/  LEA R10, P6, R8.reuse, R2, 0x2 ;  /* 0x00000002080a7211 */ /* 0x040fe200078c10ff */
[----:B------:R-:W-:-:S03]  /*114e0*/  VIADD R237, R8, UR5 ;  /* 0x0000000508ed7c36 */ /* 0x000fc60008000000 */
[----:B------:R-:W-:Y:S01]  /*114f0*/  LEA.HI.X.SX32 R11, R8, R3, 0x2, P6 ;  /* 0x00000003080b7211 */ /* 0x000fe200030f16ff */
[----:B------:R-:W-:Y:S01]  /*11500*/  VIADD R8, R9, 0xf ;  /* 0x0000000f09087836 */ /* 0x000fe20000000000 */
[----:B------:R-:W-:Y:S01]  /*11510*/  ISETP.LT.AND P1, PT, R0, UR4, !P0 ;  /* 0x0000000400007c0c */ /* 0x000fe2000c721270 */
[C---:B------:R-:W-:Y:S01]  /*11520*/  VIADD R0, R237.reuse, UR5 ;  /* 0x00000005ed007c36 */ /* 0x040fe20008000000 */
[----:B------:R-:W-:Y:S01]  /*11530*/  LEA R236, P6, R237, R2, 0x2 ;  /* 0x00000002edec7211 */ /* 0x000fe200078c10ff */
[----:B------:R-:W-:-:S03]  /*11540*/  ULDC UR4, c[0x0][0x22c] ;  /* 0x00008b0000047ab9 */ /* 0x000fc60000000800 */
[----:B------:R-:W-:Y:S01]  /*11550*/  LEA.HI.X.SX32 R237, R237, R3, 0x2, P6 ;  /* 0x00000003eded7211 */ /* 0x000fe200030f16ff */
[----:B--2---:R2:W-:Y:S01]  /*11560*/  @P5 STG.E desc[UR16][R10.64], R238 ;  /* 0x000000ee0a005986 */ /* 0x0045e2000c101910 */
[----:B------:R-:W-:Y:S01]  /*11570*/  ISETP.LT.AND P5, PT, R8, UR4, !P0 ;  /* 0x0000000408007c0c */ /* 0x000fe2000c7a1270 */
[C---:B------:R-:W-:Y:S01]  /*11580*/  VIADD R8, R0.reuse, UR5 ;  /* 0x0000000500087c36 */ /* 0x040fe20008000000 */
[----:B------:R-:W-:Y:S01]  /*11590*/  ULDC UR4, c[0x0][0x22c] ;  /* 0x00008b0000047ab9 */ /* 0x000fe20000000800 */
[----:B------:R1:W-:Y:S01]  /*115a0*/  @P4 STG.E desc[UR16][R236.64], R249 ;  /* 0x000000f9ec004986 */ /* 0x0003e2000c101910 */
[----:B--2---:R-:W-:Y:S01]  /*115b0*/  VIADD R238, R9, 0x10 ;  /* 0x0000001009ee7836 */ /* 0x004fe20000000000 */
[----:B------:R-:W-:-:S04]  /*115c0*/  LEA R10, P6, R0, R2, 0x2 ;  /* 0x00000002000a7211 */ /* 0x000fc800078c10ff */
[-C--:B------:R-:W-:Y:S02]  /*115d0*/  LEA.HI.X.SX32 R11, R0, R3.reuse, 0x2, P6 ;  /* 0x00000003000b7211 */ /* 0x080fe400030f16ff */
[----:B------:R-:W-:Y:S01]  /*115e0*/  ISETP.LT.AND P4, PT, R238, UR4, !P0 ;  /* 0x00000004ee007c0c */ /* 0x000fe2000c781270 */
[C---:B------:R-:W-:Y:S01]  /*115f0*/  VIADD R238, R8.reuse, UR5 ;  /* 0x0000000508ee7c36 */ /* 0x040fe20008000000 */
[CC--:B-1----:R-:W-:Y:S01]  /*11600*/  LEA R236, P6, R8.reuse, R2.reuse, 0x2 ;  /* 0x0000000208ec7211 */ /* 0x0c2fe200078c10ff */
[C---:B------:R-:W-:Y:S01]  /*11610*/  VIADD R0, R9.reuse, 0x11 ;  /* 0x0000001109007836 */ /* 0x040fe20000000000 */
[----:B----4-:R1:W-:Y:S01]  /*11620*/  @P3 STG.E desc[UR16][R10.64], R248 ;  /* 0x000000f80a003986 */ /* 0x0103e2000c101910 */
[----:B------:R-:W-:Y:S01]  /*11630*/  ULDC UR4, c[0x0][0x22c] ;  /* 0x00008b0000047ab9 */ /* 0x000fe20000000800 */
[----:B------:R-:W-:Y:S02]  /*11640*/  LEA.HI.X.SX32 R237, R8, R3, 0x2, P6 ;  /* 0x0000000308ed7211 */ /* 0x000fe400030f16ff */
[----:B------:R-:W-:Y:S01]  /*11650*/  ISETP.LT.AND P3, PT, R0, UR4, !P0 ;  /* 0x0000000400007c0c */ /* 0x000fe2000c761270 */
[----:B------:R-:W-:Y:S01]  /*11660*/  VIADD R0, R9, 0x12 ;  /* 0x0000001209007836 */ /* 0x000fe20000000000 */
[----:B------:R-:W-:Y:S01]  /*11670*/  ULDC UR4, c[0x0][0x22c] ;  /* 0x00008b0000047ab9 */ /* 0x000fe20000000800 */
[----:B-1----:R-:W-:-:S04]  /*11680*/  LEA R10, P6, R238, R2, 0x2 ;  /* 0x00000002ee0a7211 */ /* 0x002fc800078c10ff */
[CC--:B------:R-:W-:Y:S01]  /*11690*/  LEA.HI.X.SX32 R11, R238.reuse, R3.reuse, 0x2, P6 ;  /* 0x00000003ee0b7211 */ /* 0x0c0fe200030f16ff */
[----:B------:R-:W-:Y:S01]  /*116a0*/  VIADD R238, R238, UR5 ;  /* 0x00000005eeee7c36 */ /* 0x000fe20008000000 */
[----:B------:R-:W-:Y:S01]  /*116b0*/  @P2 STG.E desc[UR16][R236.64], R250 ;  /* 0x000000faec002986 */ /* 0x000fe2000c101910 */
[----:B------:R-:W-:Y:S01]  /*116c0*/  ISETP.LT.AND P2, PT, R0, UR4, !P0 ;  /* 0x0000000400007c0c */ /* 0x000fe2000c741270 */
[----:B------:R-:W-:Y:S01]  /*116d0*/  VIADD R0, R9, 0x13 ;  /* 0x0000001309007836 */ /* 0x000fe20000000000 */
[----:B------:R-:W-:Y:S01]  /*116e0*/  ULDC UR4, c[0x0][0x22c] ;  /* 0x00008b0000047ab9 */ /* 0x000fe20000000800 */
[----:B---3--:R1:W-:Y:S01]  /*116f0*/  @P1 STG.E desc[UR16][R10.64], R239 ;  /* 0x000000ef0a001986 */ /* 0x0083e2000c101910 */
[C---:B------:R-:W-:Y:S01]  /*11700*/  LEA R248, P1, R238.reuse, R2, 0x2 ;  /* 0x00000002eef87211 */ /* 0x040fe200078210ff */
[C---:B------:R-:W-:Y:S01]  /*11710*/  VIADD R8, R238.reuse, UR5 ;  /* 0x00000005ee087c36 */ /* 0x040fe20008000000 */
[----:B------:R-:W-:Y:S02]  /*11720*/  ULDC UR5, c[0x0][0x22c] ;  /* 0x00008b0000057ab9 */ /* 0x000fe40000000800 */
[----:B------:R-:W-:-:S02]  /*11730*/  LEA.HI.X.SX32 R249, R238, R3, 0x2, P1 ;  /* 0x00000003eef97211 */ /* 0x000fc400008f16ff */
[----:B------:R-:W-:Y:S01]  /*11740*/  ISETP.LT.AND P1, PT, R0, UR4, !P0 ;  /* 0x0000000400007c0c */ /* 0x000fe2000c721270 */
[C---:B------:R-:W-:Y:S01]  /*11750*/  VIADD R0, R9.reuse, 0x14 ;  /* 0x0000001409007836 */ /* 0x040fe20000000000 */
[----:B------:R-:W-:Y:S01]  /*11760*/  LEA R238, P6, R8, R2, 0x2 ;  /* 0x0000000208ee7211 */ /* 0x000fe200078c10ff */
[----:B------:R-:W-:Y:S01]  /*11770*/  ULDC UR4, c[0x0][0x22c] ;  /* 0x00008b0000047ab9 */ /* 0x000fe20000000800 */
[----:B------:R-:W-:Y:S02]  /*11780*/  @P5 STG.E desc[UR16][R248.64], R251 ;  /* 0x000000fbf8005986 */ /* 0x000fe4000c101910 */
[----:B------:R-:W-:Y:S01]  /*11790*/  ISETP.LT.AND P5, PT, R0, UR4, !P0 ;  /* 0x0000000400007c0c */ /* 0x000fe2000c7a1270 */
[----:B------:R-:W-:Y:S01]  /*117a0*/  ULDC UR4, c[0x0][0x248] ;  /* 0x0000920000047ab9 */ /* 0x000fe20000000800 */
[C---:B-1----:R-:W-:Y:S01]  /*117b0*/  LEA.HI.X.SX32 R239, R8.reuse, R3, 0x2, P6 ;  /* 0x0000000308ef7211 */ /* 0x042fe200030f16ff */
[----:B------:R-:W-:Y:S01]  /*117c0*/  VIADD R8, R8, UR4 ;  /* 0x0000000408087c36 */ /* 0x000fe20008000000 */
[----:B------:R-:W-:Y:S01]  /*117d0*/  ULDC UR4, c[0x0][0x248] ;  /* 0x0000920000047ab9 */ /* 0x000fe20000000800 */
[----:B------:R-:W-:-:S02]  /*117e0*/  VIADD R0, R9, 0x15 ;  /* 0x0000001509007836 */ /* 0x000fc40000000000 */
[C---:B------:R-:W-:Y:S01]  /*117f0*/  VIADD R11, R8.reuse, UR4 ;  /* 0x00000004080b7c36 */ /* 0x040fe20008000000 */
[CC--:B------:R-:W-:Y:S01]  /*11800*/  LEA R236, P6, R8.reuse, R2.reuse, 0x2 ;  /* 0x0000000208ec7211 */ /* 0x0c0fe200078c10ff */
[----:B------:R-:W-:Y:S01]  /*11810*/  ULDC UR4, c[0x0][0x248] ;  /* 0x0000920000047ab9 */ /* 0x000fe20000000800 */
[----:B------:R1:W-:Y:S02]  /*11820*/  @P4 STG.E desc[UR16][R238.64], R244 ;  /* 0x000000f4ee004986 */ /* 0x0003e4000c101910 */
[-C--:B------:R-:W-:Y:S01]  /*11830*/  LEA.HI.X.SX32 R237, R8, R3.reuse, 0x2, P6 ;  /* 0x0000000308ed7211 */ /* 0x080fe200030f16ff */
[C---:B------:R-:W-:Y:S01]  /*11840*/  VIADD R8, R11.reuse, UR4 ;  /* 0x000000040b087c36 */ /* 0x040fe20008000000 */
[-C--:B------:R-:W-:Y:S01]  /*11850*/  LEA R10, P6, R11, R2.reuse, 0x2 ;  /* 0x000000020b0a7211 */ /* 0x080fe200078c10ff */
[----:B------:R-:W-:Y:S01]  /*11860*/  ULDC UR4, c[0x0][0x248] ;  /* 0x0000920000047ab9 */ /* 0x000fe20000000800 */
[----:B------:R-:W-:Y:S01]  /*11870*/  ISETP.LT.AND P4, PT, R0, UR5, !P0 ;  /* 0x0000000500007c0c */ /* 0x000fe2000c781270 */
[----:B------:R-:W-:Y:S01]  /*11880*/  VIADD R0, R9, 0x16 ;  /* 0x0000001609007836 */ /* 0x000fe20000000000 */
[----:B------:R-:W-:Y:S01]  /*11890*/  LEA.HI.X.SX32 R11, R11, R3, 0x2, P6 ;  /* 0x000000030b0b7211 */ /* 0x000fe200030f16ff */
[----:B------:R-:W-:Y:S01]  /*118a0*/  ULDC UR5, c[0x0][0x22c] ;  /* 0x00008b0000057ab9 */ /* 0x000fe20000000800 */
[----:B------:R2:W-:Y:S01]  /*118b0*/  @P3 STG.E desc[UR16][R236.64], R16 ;  /* 0x00000010ec003986 */ /* 0x0005e2000c101910 */
[----:B-1----:R-:W-:-:S02]  /*118c0*/  LEA R238, P6, R8, R2, 0x2 ;  /* 0x0000000208ee7211 */ /* 0x002fc400078c10ff */
[----:B------:R-:W-:Y:S01]  /*118d0*/  ISETP.LT.AND P3, PT, R0, UR5, !P0 ;  /* 0x0000000500007c0c */ /* 0x000fe2000c761270 */
[C---:B------:R-:W-:Y:S01]  /*118e0*/  VIADD R0, R9.reuse, 0x17 ;  /* 0x0000001709007836 */ /* 0x040fe20000000000 */
[CC--:B------:R-:W-:Y:S01]  /*118f0*/  LEA.HI.X.SX32 R239, R8.reuse, R3.reuse, 0x2, P6 ;  /* 0x0000000308ef7211 */ /* 0x0c0fe200030f16ff */
[----:B------:R-:W-:Y:S01]  /*11900*/  VIADD R8, R8, UR4 ;  /* 0x0000000408087c36 */ /* 0x000fe20008000000 */
[----:B------:R-:W-:Y:S01]  /*11910*/  ULDC UR5, c[0x0][0x22c] ;  /* 0x00008b0000057ab9 */ /* 0x000fe20000000800 */
[----:B------:R1:W-:Y:S01]  /*11920*/  @P2 STG.E desc[UR16][R10.64], R245 ;  /* 0x000000f50a002986 */ /* 0x0003e2000c101910 */
[----:B------:R-:W-:Y:S01]  /*11930*/  ISETP.LT.AND P2, PT, R0, UR5, !P0 ;  /* 0x0000000500007c0c */ /* 0x000fe2000c741270 */
[----:B------:R-:W-:Y:S01]  /*11940*/  ULDC UR4, c[0x0][0x248] ;  /* 0x0000920000047ab9 */ /* 0x000fe20000000800 */
[----:B------:R-:W-:Y:S01]  /*11950*/  VIADD R0, R9, 0x18 ;  /* 0x0000001809007836 */ /* 0x000fe20000000000 */
[----:B------:R3:W-:Y:S01]  /*11960*/  @P1 STG.E desc[UR16][R238.64], R17 ;  /* 0x00000011ee001986 */ /* 0x0007e2000c101910 */
[C---:B--2---:R-:W-:Y:S01]  /*11970*/  LEA R236, P1, R8.reuse, R2, 0x2 ;  /* 0x0000000208ec7211 */ /* 0x044fe200078210ff */
[C---:B------:R-:W-:Y:S01]  /*11980*/  VIADD R16, R8.reuse, UR4 ;  /* 0x0000000408107c36 */ /* 0x040fe20008000000 */
[----:B------:R-:W-:Y:S01]  /*11990*/  ULDC UR4, c[0x0][0x22c] ;  /* 0x00008b0000047ab9 */ /* 0x000fe20000000800 */
[----:B------:R-:W-:Y:S01]  /*119a0*/  ULDC UR5, c[0x0][0x22c] ;  /* 0x00008b0000057ab9 */ /* 0x000fe20000000800 */
        /* <DEDUP_REMOVED lines=16> */
[-C--:B------:R-:W-:Y:S02]  /*11ab0*/  LEA.HI.X.SX32 R11, R16, R3.reuse, 0x2, P6 ;  /* 0x00000003100b7211 */ /* 0x080fe400030f16ff */
[----:B------:R-:W-:Y:S02]  /*11ac0*/  LEA R16, P6, R8, R2, 0x2 ;  /* 0x0000000208107211 */ /* 0x000fe400078c10ff */
[----:B------:R-:W-:Y:S01]  /*11ad0*/  ISETP.LT.AND P4, PT, R0, UR5, !P0 ;  /* 0x0000000500007c0c */ /* 0x000fe2000c781270 */
[----:B------:R-:W-:Y:S01]  /*11ae0*/  VIADD R0, R9, 0x1b ;  /* 0x0000001b09007836 */ /* 0x000fe20000000000 */
[C---:B---3--:R-:W-:Y:S01]  /*11af0*/  LEA.HI.X.SX32 R17, R8.reuse, R3, 0x2, P6 ;  /* 0x0000000308117211 */ /* 0x048fe200030f16ff */
[----:B------:R-:W-:Y:S01]  /*11b00*/  ULDC UR5, c[0x0][0x22c] ;  /* 0x00008b0000057ab9 */ /* 0x000fe20000000800 */
[----:B-1----:R-:W-:Y:S01]  /*11b10*/  VIADD R18, R8, UR4 ;  /* 0x0000000408127c36 */ /* 0x002fe20008000000 */
[----:B------:R1:W-:Y:S01]  /*11b20*/  @P3 STG.E desc[UR16][R10.64], R247 ;  /* 0x000000f70a003986 */ /* 0x0003e2000c101910 */
[----:B------:R-:W-:Y:S01]  /*11b30*/  ISETP.LT.AND P3, PT, R0, UR5, !P0 ;  /* 0x0000000500007c0c */ /* 0x000fe2000c761270 */
[----:B------:R-:W-:-:S02]  /*11b40*/  ULDC UR4, c[0x0][0x248] ;  /* 0x0000920000047ab9 */ /* 0x000fc40000000800 */
[CC--:B------:R-:W-:Y:S01]  /*11b50*/  LEA R236, P6, R18.reuse, R2.reuse, 0x2 ;  /* 0x0000000212ec7211 */ /* 0x0c0fe200078c10ff */
[C---:B------:R-:W-:Y:S01]  /*11b60*/  VIADD R0, R9.reuse, 0x1c ;  /* 0x0000001c09007836 */ /* 0x040fe20000000000 */
[----:B------:R-:W-:Y:S02]  /*11b70*/  ULDC UR5, c[0x0][0x22c] ;  /* 0x00008b0000057ab9 */ /* 0x000fe40000000800 */
[CC--:B------:R-:W-:Y:S01]  /*11b80*/  LEA.HI.X.SX32 R237, R18.reuse, R3.reuse, 0x2, P6 ;  /* 0x0000000312ed7211 */ /* 0x0c0fe200030f16ff */
[----:B------:R-:W-:Y:S01]  /*11b90*/  VIADD R18, R18, UR4 ;  /* 0x0000000412127c36 */ /* 0x000fe20008000000 */
[----:B------:R2:W-:Y:S01]  /*11ba0*/  @P2 STG.E desc[UR16][R16.64], R19 ;  /* 0x0000001310002986 */ /* 0x0005e2000c101910 */
[----:B------:R-:W-:Y:S01]  /*11bb0*/  ISETP.LT.AND P2, PT, R0, UR5, !P0 ;  /* 0x0000000500007c0c */ /* 0x000fe2000c741270 */
[----:B------:R-:W-:Y:S01]  /*11bc0*/  ULDC UR4, c[0x0][0x248] ;  /* 0x0000920000047ab9 */ /* 0x000fe20000000800 */
[----:B------:R-:W-:Y:S01]  /*11bd0*/  VIADD R0, R9, 0x1d ;  /* 0x0000001d09007836 */ /* 0x000fe20000000000 */
[----:B------:R3:W-:Y:S01]  /*11be0*/  @P1 STG.E desc[UR16][R236.64], R4 ;  /* 0x00000004ec001986 */ /* 0x0007e2000c101910 */
[C---:B-1----:R-:W-:Y:S01]  /*11bf0*/  LEA R10, P1, R18.reuse, R2, 0x2 ;  /* 0x00000002120a7211 */ /* 0x042fe200078210ff */
[C---:B------:R-:W-:Y:S01]  /*11c00*/  VIADD R8, R18.reuse, UR4 ;  /* 0x0000000412087c36 */ /* 0x040fe20008000000 */
[----:B------:R-:W-:Y:S01]  /*11c10*/  ULDC UR4, c[0x0][0x22c] ;  /* 0x00008b0000047ab9 */ /* 0x000fe20000000800 */
[----:B------:R-:W-:Y:S01]  /*11c20*/  ULDC UR5, c[0x0][0x22c] ;  /* 0x00008b0000057ab9 */ /* 0x000fe20000000800 */
[----:B------:R-:W-:-:S02]  /*11c30*/  LEA.HI.X.SX32 R11, R18, R3, 0x2, P1 ;  /* 0x00000003120b7211 */ /* 0x000fc400008f16ff */
[----:B------:R-:W-:Y:S01]  /*11c40*/  ISETP.LT.AND P1, PT, R0, UR4, !P0 ;  /* 0x0000000400007c0c */ /* 0x000fe2000c721270 */
[C---:B------:R-:W-:Y:S01]  /*11c50*/  VIADD R0, R9.reuse, 0x1e ;  /* 0x0000001e09007836 */ /* 0x040fe20000000000 */
[----:B--2---:R-:W-:Y:S01]  /*11c60*/  LEA R16, P6, R8, R2, 0x2 ;  /* 0x0000000208107211 */ /* 0x004fe200078c10ff */
[----:B------:R-:W-:Y:S01]  /*11c70*/  ULDC UR4, c[0x0][0x22c] ;  /* 0x00008b0000047ab9 */ /* 0x000fe20000000800 */
[----:B------:R1:W-:Y:S02]  /*11c80*/  @P5 STG.E desc[UR16][R10.64], R24 ;  /* 0x000000180a005986 */ /* 0x0003e4000c101910 */
[----:B------:R-:W-:Y:S01]  /*11c90*/  ISETP.LT.AND P5, PT, R0, UR4, !P0 ;  /* 0x0000000400007c0c */ /* 0x000fe2000c7a1270 */
[----:B------:R-:W-:Y:S01]  /*11ca0*/  ULDC UR4, c[0x0][0x248] ;  /* 0x0000920000047ab9 */ /* 0x000fe20000000800 */
[C---:B------:R-:W-:Y:S01]  /*11cb0*/  LEA.HI.X.SX32 R17, R8.reuse, R3, 0x2, P6 ;  /* 0x0000000308117211 */ /* 0x040fe200030f16ff */
[----:B------:R-:W-:Y:S01]  /*11cc0*/  VIADD R8, R8, UR4 ;  /* 0x0000000408087c36 */ /* 0x000fe20008000000 */
[----:B------:R-:W-:Y:S01]  /*11cd0*/  ULDC UR4, c[0x0][0x248] ;  /* 0x0000920000047ab9 */ /* 0x000fe20000000800 */
[----:B------:R-:W-:-:S02]  /*11ce0*/  VIADD R0, R9, 0x1f ;  /* 0x0000001f09007836 */ /* 0x000fc40000000000 */
[C---:B---3--:R-:W-:Y:S01]  /*11cf0*/  VIADD R4, R8.reuse, UR4 ;  /* 0x0000000408047c36 */ /* 0x048fe20008000000 */
[CC--:B------:R-:W-:Y:S01]  /*11d00*/  LEA R18, P6, R8.reuse, R2.reuse, 0x2 ;  /* 0x0000000208127211 */ /* 0x0c0fe200078c10ff */
[----:B------:R-:W-:Y:S01]  /*11d10*/  ULDC UR4, c[0x0][0x248] ;  /* 0x0000920000047ab9 */ /* 0x000fe20000000800 */
[----:B------:R2:W-:Y:S02]  /*11d20*/  @P4 STG.E desc[UR16][R16.64], R5 ;  /* 0x0000000510004986 */ /* 0x0005e4000c101910 */
[-C--:B------:R-:W-:Y:S01]  /*11d30*/  LEA.HI.X.SX32 R19, R8, R3.reuse, 0x2, P6 ;  /* 0x0000000308137211 */ /* 0x080fe200030f16ff */
[C---:B------:R-:W-:Y:S01]  /*11d40*/  VIADD R8, R4.reuse, UR4 ;  /* 0x0000000404087c36 */ /* 0x040fe20008000000 */
[-C--:B-1----:R-:W-:Y:S01]  /*11d50*/  LEA R10, P6, R4, R2.reuse, 0x2 ;  /* 0x00000002040a7211 */ /* 0x082fe200078c10ff */
[----:B------:R-:W-:Y:S01]  /*11d60*/  ULDC UR4, c[0x0][0x248] ;  /* 0x0000920000047ab9 */ /* 0x000fe20000000800 */
[----:B------:R-:W-:Y:S01]  /*11d70*/  ISETP.LT.AND P4, PT, R0, UR5, !P0 ;  /* 0x0000000500007c0c */ /* 0x000fe2000c781270 */
[C---:B------:R-:W-:Y:S01]  /*11d80*/  VIADD R0, R9.reuse, 0x20 ;  /* 0x0000002009007836 */ /* 0x040fe20000000000 */
[-C--:B------:R-:W-:Y:S01]  /*11d90*/  LEA.HI.X.SX32 R11, R4, R3.reuse, 0x2, P6 ;  /* 0x00000003040b7211 */ /* 0x080fe200030f16ff */
[----:B------:R-:W-:Y:S01]  /*11da0*/  ULDC UR5, c[0x0][0x22c] ;  /* 0x00008b0000057ab9 */ /* 0x000fe20000000800 */
[-C--:B------:R-:W-:Y:S01]  /*11db0*/  LEA R4, P6, R8, R2.reuse, 0x2 ;  /* 0x0000000208047211 */ /* 0x080fe200078c10ff */
[----:B------:R1:W-:Y:S01]  /*11dc0*/  @P3 STG.E desc[UR16][R18.64], R25 ;  /* 0x0000001912003986 */ /* 0x0003e2000c101910 */
[----:B------:R-:W-:Y:S01]  /*11dd0*/  ISETP.LT.AND P3, PT, R0, UR5, !P0 ;  /* 0x0000000500007c0c */ /* 0x000fe2000c761270 */
[C---:B------:R-:W-:Y:S01]  /*11de0*/  VIADD R0, R9.reuse, 0x21 ;  /* 0x0000002109007836 */ /* 0x040fe20000000000 */
[CC--:B--2---:R-:W-:Y:S01]  /*11df0*/  LEA.HI.X.SX32 R5, R8.reuse, R3.reuse, 0x2, P6 ;  /* 0x0000000308057211 */ /* 0x0c4fe200030f16ff */
[----:B------:R-:W-:Y:S01]  /*11e00*/  VIADD R8, R8, UR4 ;  /* 0x0000000408087c36 */ /* 0x000fe20008000000 */
[----:B------:R-:W-:Y:S01]  /*11e10*/  ULDC UR5, c[0x0][0x22c] ;  /* 0x00008b0000057ab9 */ /* 0x000fe20000000800 */
[----:B------:R2:W-:Y:S01]  /*11e20*/  @P2 STG.E desc[UR16][R10.64], R6 ;  /* 0x000000060a002986 */ /* 0x0005e2000c101910 */
[----:B------:R-:W-:Y:S01]  /*11e30*/  ISETP.LT.AND P2, PT, R0, UR5, !P0 ;  /* 0x0000000500007c0c */ /* 0x000fe2000c741270 */
[----:B------:R-:W-:Y:S01]  /*11e40*/  ULDC UR4, c[0x0][0x248] ;  /* 0x0000920000047ab9 */ /* 0x000fe20000000800 */
[----:B------:R-:W-:Y:S01]  /*11e50*/  VIADD R0, R9, 0x22 ;  /* 0x0000002209007836 */ /* 0x000fe20000000000 */
[----:B------:R3:W-:Y:S01]  /*11e60*/  @P1 STG.E desc[UR16][R4.64], R26 ;  /* 0x0000001a04001986 */ /* 0x0007e2000c101910 */
[C---:B------:R-:W-:Y:S01]  /*11e70*/  LEA R16, P1, R8.reuse, R2, 0x2 ;  /* 0x0000000208107211 */ /* 0x040fe200078210ff */
[C---:B-1----:R-:W-:Y:S01]  /*11e80*/  VIADD R18, R8.reuse, UR4 ;  /* 0x0000000408127c36 */ /* 0x042fe20008000000 */
        /* <DEDUP_REMOVED lines=14> */
[C---:B------:R-:W-:Y:S01]  /*11f70*/  VIADD R8, R18.reuse, UR4 ;  /* 0x0000000412087c36 */ /* 0x040fe20008000000 */
[-C--:B---3--:R-:W-:Y:S01]  /*11f80*/  LEA R4, P6, R18, R2.reuse, 0x2 ;  /* 0x0000000212047211 */ /* 0x088fe200078c10ff */
[----:B------:R-:W-:Y:S01]  /*11f90*/  ULDC UR4, c[0x0][0x248] ;  /* 0x0000920000047ab9 */ /* 0x000fe20000000800 */
[----:B------:R2:W-:Y:S01]  /*11fa0*/  @P4 STG.E desc[UR16][R10.64], R27 ;  /* 0x0000001b0a004986 */ /* 0x0005e2000c101910 */
[----:B-1----:R-:W-:Y:S01]  /*11fb0*/  VIADD R16, R8, UR4 ;  /* 0x0000000408107c36 */ /* 0x002fe20008000000 */
[-C--:B------:R-:W-:Y:S01]  /*11fc0*/  LEA.HI.X.SX32 R5, R18, R3.reuse, 0x2, P6 ;  /* 0x0000000312057211 */ /* 0x080fe200030f16ff */
[----:B------:R-:W-:Y:S01]  /*11fd0*/  ULDC UR4, c[0x0][0x248] ;  /* 0x0000920000047ab9 */ /* 0x000fe20000000800 */
[-C--:B------:R-:W-:Y:S02]  /*11fe0*/  LEA R6, P6, R8, R2.reuse, 0x2 ;  /* 0x0000000208067211 */ /* 0x080fe400078c10ff */
[----:B------:R-:W-:Y:S01]  /*11ff0*/  ISETP.LT.AND P4, PT, R0, UR5, !P0 ;  /* 0x0000000500007c0c */ /* 0x000fe2000c781270 */
[----:B------:R-:W-:Y:S01]  /*12000*/  VIADD R0, R9, 0x25 ;  /* 0x0000002509007836 */ /* 0x000fe20000000000 */
[----:B------:R-:W-:Y:S01]  /*12010*/  LEA.HI.X.SX32 R7, R8, R3, 0x2, P6 ;  /* 0x0000000308077211 */ /* 0x000fe200030f16ff */
[----:B------:R-:W-:Y:S01]  /*12020*/  ULDC UR5, c[0x0][0x22c] ;  /* 0x00008b0000057ab9 */ /* 0x000fe20000000800 */
[----:B------:R1:W-:Y:S01]  /*12030*/  @P3 STG.E desc[UR16][R4.64], R12 ;  /* 0x0000000c04003986 */ /* 0x0003e2000c101910 */
[----:B--2---:R-:W-:-:S02]  /*12040*/  LEA R10, P6, R16, R2, 0x2 ;  /* 0x00000002100a7211 */ /* 0x004fc400078c10ff */
        /* <DEDUP_REMOVED lines=17> */
[-C--:B--2---:R-:W-:Y:S01]  /*12160*/  LEA R6, P6, R8, R2.reuse, 0x2 ;  /* 0x0000000208067211 */ /* 0x084fe200078c10ff */
[----:B------:R-:W-:Y:S01]  /*12170*/  ULDC UR4, c[0x0][0x22c] ;  /* 0x00008b0000047ab9 */ /* 0x000fe20000000800 */
[----:B------:R1:W-:Y:S02]  /*12180*/  @P5 STG.E desc[UR16][R4.64], R33 ;  /* 0x0000002104005986 */ /* 0x0003e4000c101910 */
[----:B------:R-:W-:Y:S01]  /*12190*/  ISETP.LT.AND P5, PT, R0, UR4, !P0 ;  /* 0x0000000400007c0c */ /* 0x000fe2000c7a1270 */
[----:B------:R-:W-:Y:S01]  /*121a0*/  ULDC UR4, c[0x0][0x248] ;  /* 0x0000920000047ab9 */ /* 0x000fe20000000800 */
[CC--:B------:R-:W-:Y:S01]  /*121b0*/  LEA.HI.X.SX32 R7, R8.reuse, R3.reuse, 0x2, P6 ;  /* 0x0000000308077211 */ /* 0x0c0fe200030f16ff */
[----:B------:R-:W-:Y:S01]  /*121c0*/  VIADD R8, R8, UR4 ;  /* 0x0000000408087c36 */ /* 0x000fe20008000000 */
[----:B------:R-:W-:Y:S01]  /*121d0*/  ULDC UR4, c[0x0][0x248] ;  /* 0x0000920000047ab9 */ /* 0x000fe20000000800 */
[C---:B------:R-:W-:Y:S01]  /*121e0*/  VIADD R0, R9.reuse, 0x29 ;  /* 0x0000002909007836 */ /* 0x040fe20000000000 */
[----:B------:R-:W2:Y:S01]  /*121f0*/  LDS.128 R16, [R252] ;  /* 0x00000000fc107984 */ /* 0x000ea20000000c00 */
[C---:B------:R-:W-:Y:S01]  /*12200*/  VIADD R12, R8.reuse, UR4 ;  /* 0x00000004080c7c36 */ /* 0x040fe20008000000 */
[CC--:B---3--:R-:W-:Y:S01]  /*12210*/  LEA R10, P6, R8.reuse, R2.reuse, 0x2 ;  /* 0x00000002080a7211 */ /* 0x0c8fe200078c10ff */
[----:B------:R-:W-:Y:S01]  /*12220*/  ULDC UR4, c[0x0][0x248] ;  /* 0x0000920000047ab9 */ /* 0x000fe20000000800 */
[----:B------:R3:W-:Y:S02]  /*12230*/  @P4 STG.E desc[UR16][R6.64], R14 ;  /* 0x0000000e06004986 */ /* 0x0007e4000c101910 */
[-C--:B------:R-:W-:Y:S01]  /*12240*/  LEA.HI.X.SX32 R11, R8, R3.reuse, 0x2, P6 ;  /* 0x00000003080b7211 */ /* 0x080fe200030f16ff */
[C---:B------:R-:W-:Y:S01]  /*12250*/  VIADD R8, R12.reuse, UR4 ;  /* 0x000000040c087c36 */ /* 0x040fe20008000000 */
[-C--:B-1----:R-:W-:Y:S01]  /*12260*/  LEA R4, P6, R12, R2.reuse, 0x2 ;  /* 0x000000020c047211 */ /* 0x082fe200078c10ff */
[----:B------:R-:W-:Y:S01]  /*12270*/  ULDC UR4, c[0x0][0x248] ;  /* 0x0000920000047ab9 */ /* 0x000fe20000000800 */
[----:B------:R-:W-:Y:S01]  /*12280*/  ISETP.LT.AND P4, PT, R0, UR5, !P0 ;  /* 0x0000000500007c0c */ /* 0x000fe2000c781270 */
[----:B------:R-:W-:Y:S01]  /*12290*/  VIADD R0, R9, 0x2a ;  /* 0x0000002a09007836 */ /* 0x000fe20000000000 */
[----:B------:R-:W-:Y:S01]  /*122a0*/  LEA.HI.X.SX32 R5, R12, R3, 0x2, P6 ;  /* 0x000000030c057211 */ /* 0x000fe200030f16ff */
[----:B------:R-:W-:Y:S01]  /*122b0*/  ULDC UR5, c[0x0][0x22c] ;  /* 0x00008b0000057ab9 */ /* 0x000fe20000000800 */
[----:B------:R1:W-:Y:S01]  /*122c0*/  @P3 STG.E desc[UR16][R10.64], R34 ;  /* 0x000000220a003986 */ /* 0x0003e2000c101910 */
[----:B---3--:R-:W-:-:S02]  /*122d0*/  LEA R6, P6, R8, R2, 0x2 ;  /* 0x0000000208067211 */ /* 0x008fc400078c10ff */
        /* <DEDUP_REMOVED lines=17> */
[----:B---3--:R-:W-:Y:S01]  /*123f0*/  LEA R4, P6, R12, R2, 0x2 ;  /* 0x000000020c047211 */ /* 0x008fe200078c10ff */
        /* <DEDUP_REMOVED lines=9> */
[CC--:B----4-:R-:W-:Y:S01]  /*12490*/  LEA R6, P6, R12.reuse, R2.reuse, 0x2 ;  /* 0x000000020c067211 */ /* 0x0d0fe200078c10ff */
        /* <DEDUP_REMOVED lines=1619> */
[----:B------:R-:W-:Y:S01]  /*189d0*/  VIADD R0, R9, 0xf9 ;  /* 0x000000f909007836 */ /* 0x000fe20000000000 */
[----:B------:R-:W-:Y:S01]  /*189e0*/  ULDC UR4, c[0x0][0x248] ;  /* 0x0000920000047ab9 */ /* 0x000fe20000000800 */
[----:B------:R4:W-:Y:S01]  /*189f0*/  @P1 STG.E desc[UR16][R10.64], R234 ;  /* 0x000000ea0a001986 */ /* 0x0009e2000c101910 */
[C---:B-1----:R-:W-:Y:S01]  /*18a00*/  LEA R4, P1, R12.reuse, R2, 0x2 ;  /* 0x000000020c047211 */ /* 0x042fe200078210ff */
[C---:B------:R-:W-:Y:S01]  /*18a10*/  VIADD R8, R12.reuse, UR4 ;  /* 0x000000040c087c36 */ /* 0x040fe20008000000 */
[----:B------:R-:W-:Y:S01]  /*18a20*/  ULDC UR4, c[0x0][0x22c] ;  /* 0x00008b0000047ab9 */ /* 0x000fe20000000800 */
[----:B------:R-:W-:Y:S01]  /*18a30*/  ULDC UR5, c[0x0][0x22c] ;  /* 0x00008b0000057ab9 */ /* 0x000fe20000000800 */
[----:B------:R-:W-:-:S02]  /*18a40*/  LEA.HI.X.SX32 R5, R12, R3, 0x2, P1 ;  /* 0x000000030c057211 */ /* 0x000fc400008f16ff */
[----:B------:R-:W-:Y:S01]  /*18a50*/  ISETP.LT.AND P1, PT, R0, UR4, !P0 ;  /* 0x0000000400007c0c */ /* 0x000fe2000c721270 */
[----:B------:R-:W-:Y:S01]  /*18a60*/  VIADD R0, R9, 0xfa ;  /* 0x000000fa09007836 */ /* 0x000fe20000000000 */
[----:B---3--:R-:W-:Y:S01]  /*18a70*/  LEA R6, P6, R8, R2, 0x2 ;  /* 0x0000000208067211 */ /* 0x008fe200078c10ff */
[----:B------:R-:W-:Y:S01]  /*18a80*/  ULDC UR4, c[0x0][0x22c] ;  /* 0x00008b0000047ab9 */ /* 0x000fe20000000800 */
[----:B------:R1:W-:Y:S02]  /*18a90*/  @P5 STG.E desc[UR16][R4.64], R242 ;  /* 0x000000f204005986 */ /* 0x0003e4000c101910 */
[----:B------:R-:W-:Y:S01]  /*18aa0*/  ISETP.LT.AND P5, PT, R0, UR4, !P0 ;  /* 0x0000000400007c0c */ /* 0x000fe2000c7a1270 */
[----:B------:R-:W-:Y:S01]  /*18ab0*/  ULDC UR4, c[0x0][0x248] ;  /* 0x0000920000047ab9 */ /* 0x000fe20000000800 */
[C---:B------:R-:W-:Y:S01]  /*18ac0*/  LEA.HI.X.SX32 R7, R8.reuse, R3, 0x2, P6 ;  /* 0x0000000308077211 */ /* 0x040fe200030f16ff */
[----:B------:R-:W-:Y:S01]  /*18ad0*/  VIADD R8, R8, UR4 ;  /* 0x0000000408087c36 */ /* 0x000fe20008000000 */
[----:B------:R-:W-:-:S03]  /*18ae0*/  ULDC UR4, c[0x0][0x248] ;  /* 0x0000920000047ab9 */ /* 0x000fc60000000800 */
[C---:B------:R-:W-:Y:S01]  /*18af0*/  VIADD R12, R8.reuse, UR4 ;  /* 0x00000004080c7c36 */ /* 0x040fe20008000000 */
[----:B----4-:R-:W-:Y:S01]  /*18b00*/  LEA R10, P6, R8, R2, 0x2 ;  /* 0x00000002080a7211 */ /* 0x010fe200078c10ff */
[----:B------:R-:W-:-:S03]  /*18b10*/  ULDC UR4, c[0x0][0x248] ;  /* 0x0000920000047ab9 */ /* 0x000fc60000000800 */
[-C--:B------:R-:W-:Y:S01]  /*18b20*/  LEA.HI.X.SX32 R11, R8, R3.reuse, 0x2, P6 ;  /* 0x00000003080b7211 */ /* 0x080fe200030f16ff */
[C---:B------:R-:W-:Y:S01]  /*18b30*/  VIADD R8, R12.reuse, UR4 ;  /* 0x000000040c087c36 */ /* 0x040fe20008000000 */
[CC--:B-1----:R-:W-:Y:S01]  /*18b40*/  LEA R4, P6, R12.reuse, R2.reuse, 0x2 ;  /* 0x000000020c047211 */ /* 0x0c2fe200078c10ff */
[C---:B------:R-:W-:Y:S01]  /*18b50*/  VIADD R0, R9.reuse, 0xfb ;  /* 0x000000fb09007836 */ /* 0x040fe20000000000 */
[----:B------:R1:W-:Y:S01]  /*18b60*/  @P4 STG.E desc[UR16][R6.64], R235 ;  /* 0x000000eb06004986 */ /* 0x0003e2000c101910 */
[----:B------:R-:W-:Y:S01]  /*18b70*/  ULDC UR4, c[0x0][0x248] ;  /* 0x0000920000047ab9 */ /* 0x000fe20000000800 */
[-C--:B------:R-:W-:Y:S02]  /*18b80*/  LEA.HI.X.SX32 R5, R12, R3.reuse, 0x2, P6 ;  /* 0x000000030c057211 */ /* 0x080fe400030f16ff */
[----:B------:R-:W-:Y:S01]  /*18b90*/  ISETP.LT.AND P4, PT, R0, UR5, !P0 ;  /* 0x0000000500007c0c */ /* 0x000fe2000c781270 */
[C---:B------:R-:W-:Y:S01]  /*18ba0*/  VIADD R0, R9.reuse, 0xfc ;  /* 0x000000fc09007836 */ /* 0x040fe20000000000 */
[----:B------:R-:W-:Y:S01]  /*18bb0*/  ULDC UR5, c[0x0][0x22c] ;  /* 0x00008b0000057ab9 */ /* 0x000fe20000000800 */
[CC--:B-1----:R-:W-:Y:S01]  /*18bc0*/  LEA R6, P6, R8.reuse, R2.reuse, 0x2 ;  /* 0x0000000208067211 */ /* 0x0c2fe200078c10ff */
[----:B------:R1:W-:Y:S03]  /*18bd0*/  @P3 STG.E desc[UR16][R10.64], R243 ;  /* 0x000000f30a003986 */ /* 0x0003e6000c101910 */
[C---:B------:R-:W-:Y:S01]  /*18be0*/  LEA.HI.X.SX32 R7, R8.reuse, R3, 0x2, P6 ;  /* 0x0000000308077211 */ /* 0x040fe200030f16ff */
[----:B------:R-:W-:Y:S01]  /*18bf0*/  VIADD R8, R8, UR4 ;  /* 0x0000000408087c36 */ /* 0x000fe20008000000 */
[----:B------:R-:W-:Y:S01]  /*18c00*/  ULDC UR4, c[0x0][0x248] ;  /* 0x0000920000047ab9 */ /* 0x000fe20000000800 */
[----:B------:R-:W-:Y:S01]  /*18c10*/  ISETP.LT.AND P3, PT, R0, UR5, !P0 ;  /* 0x0000000500007c0c */ /* 0x000fe2000c761270 */
[----:B------:R-:W-:Y:S01]  /*18c20*/  VIADD R0, R9, 0xfd ;  /* 0x000000fd09007836 */ /* 0x000fe20000000000 */
[----:B------:R3:W-:Y:S01]  /*18c30*/  @P2 STG.E desc[UR16][R4.64], R148 ;  /* 0x0000009404002986 */ /* 0x0007e2000c101910 */
[----:B------:R-:W-:Y:S01]  /*18c40*/  ULDC UR5, c[0x0][0x22c] ;  /* 0x00008b0000057ab9 */ /* 0x000fe20000000800 */
[----:B-1----:R-:W-:Y:S01]  /*18c50*/  VIADD R11, R8, UR4 ;  /* 0x00000004080b7c36 */ /* 0x002fe20008000000 */
[----:B------:R-:W-:Y:S01]  /*18c60*/  ULDC UR4, c[0x0][0x248] ;  /* 0x0000920000047ab9 */ /* 0x000fe20000000800 */
[----:B--2---:R1:W-:Y:S01]  /*18c70*/  @P1 STG.E desc[UR16][R6.64], R16 ;  /* 0x0000001006001986 */ /* 0x0043e2000c101910 */
[----:B------:R-:W-:Y:S01]  /*18c80*/  ISETP.LT.AND P2, PT, R0, UR5, !P0 ;  /* 0x0000000500007c0c */ /* 0x000fe2000c741270 */
[----:B------:R-:W-:Y:S01]  /*18c90*/  VIADD R13, R11, UR4 ;  /* 0x000000040b0d7c36 */ /* 0x000fe20008000000 */
[----:B------:R-:W-:Y:S01]  /*18ca0*/  ULDC UR5, c[0x0][0x248] ;  /* 0x0000920000057ab9 */ /* 0x000fe20000000800 */
[----:B---3--:R-:W-:-:S02]  /*18cb0*/  LEA R4, P1, R8, R2, 0x2 ;  /* 0x0000000208047211 */ /* 0x008fc400078210ff */
[----:B------:R-:W-:Y:S01]  /*18cc0*/  VIADD R14, R13, UR5 ;  /* 0x000000050d0e7c36 */ /* 0x000fe20008000000 */
[-C--:B------:R-:W-:Y:S01]  /*18cd0*/  LEA R10, P6, R11, R2.reuse, 0x2 ;  /* 0x000000020b0a7211 */ /* 0x080fe200078c10ff */
[----:B------:R-:W-:Y:S01]  /*18ce0*/  VIADD R0, R9, 0xfe ;  /* 0x000000fe09007836 */ /* 0x000fe20000000000 */
[-C--:B------:R-:W-:Y:S01]  /*18cf0*/  LEA.HI.X.SX32 R5, R8, R3.reuse, 0x2, P1 ;  /* 0x0000000308057211 */ /* 0x080fe200008f16ff */
[----:B------:R-:W-:Y:S01]  /*18d00*/  ULDC UR4, c[0x0][0x248] ;  /* 0x0000920000047ab9 */ /* 0x000fe20000000800 */
[-C--:B-1----:R-:W-:Y:S02]  /*18d10*/  LEA R6, P1, R13, R2.reuse, 0x2 ;  /* 0x000000020d067211 */ /* 0x082fe400078210ff */
[-C--:B------:R-:W-:Y:S01]  /*18d20*/  LEA.HI.X.SX32 R11, R11, R3.reuse, 0x2, P6 ;  /* 0x000000030b0b7211 */ /* 0x080fe200030f16ff */
[C---:B------:R-:W-:Y:S01]  /*18d30*/  VIADD R15, R14.reuse, UR6 ;  /* 0x000000060e0f7c36 */ /* 0x040fe20008000000 */
[----:B------:R-:W-:Y:S02]  /*18d40*/  LEA R12, P6, R14, R2, 0x2 ;  /* 0x000000020e0c7211 */ /* 0x000fe400078c10ff */
[----:B------:R-:W-:-:S02]  /*18d50*/  LEA.HI.X.SX32 R7, R13, R3, 0x2, P1 ;  /* 0x000000030d077211 */ /* 0x000fc400008f16ff */
[----:B------:R-:W-:Y:S01]  /*18d60*/  ISETP.LT.AND P1, PT, R0, UR7, !P0 ;  /* 0x0000000700007c0c */ /* 0x000fe2000c721270 */
[----:B------:R-:W-:Y:S01]  /*18d70*/  VIADD R0, R9, 0xff ;  /* 0x000000ff09007836 */ /* 0x000fe20000000000 */
[-C--:B------:R-:W-:Y:S01]  /*18d80*/  LEA.HI.X.SX32 R13, R14, R3.reuse, 0x2, P6 ;  /* 0x000000030e0d7211 */ /* 0x080fe200030f16ff */
[C---:B------:R-:W-:Y:S01]  /*18d90*/  VIADD R14, R15.reuse, UR4 ;  /* 0x000000040f0e7c36 */ /* 0x040fe20008000000 */
[----:B------:R-:W-:Y:S02]  /*18da0*/  ULDC UR4, c[0x0][0x22c] ;  /* 0x00008b0000047ab9 */ /* 0x000fe40000000800 */
[----:B------:R-:W-:Y:S02]  /*18db0*/  ISETP.LT.AND P0, PT, R0, UR4, !P0 ;  /* 0x0000000400007c0c */ /* 0x000fe4000c701270 */
[CC--:B------:R-:W-:Y:S01]  /*18dc0*/  LEA R8, P6, R15.reuse, R2.reuse, 0x2 ;  /* 0x000000020f087211 */ /* 0x0c0fe200078c10ff */
[----:B------:R1:W-:Y:S03]  /*18dd0*/  @P5 STG.E desc[UR16][R4.64], R149 ;  /* 0x0000009504005986 */ /* 0x0003e6000c101910 */
[----:B------:R-:W-:Y:S01]  /*18de0*/  LEA.HI.X.SX32 R9, R15, R3, 0x2, P6 ;  /* 0x000000030f097211 */ /* 0x000fe200030f16ff */
[----:B------:R1:W-:Y:S01]  /*18df0*/  @P4 STG.E desc[UR16][R10.64], R17 ;  /* 0x000000110a004986 */ /* 0x0003e2000c101910 */
[----:B------:R-:W-:-:S03]  /*18e00*/  LEA R2, P6, R14, R2, 0x2 ;  /* 0x000000020e027211 */ /* 0x000fc600078c10ff */
[----:B------:R1:W-:Y:S04]  /*18e10*/  @P3 STG.E desc[UR16][R6.64], R150 ;  /* 0x0000009606003986 */ /* 0x0003e8000c101910 */
[----:B------:R1:W-:Y:S01]  /*18e20*/  @P2 STG.E desc[UR16][R12.64], R18 ;  /* 0x000000120c002986 */ /* 0x0003e2000c101910 */
[----:B------:R-:W-:-:S03]  /*18e30*/  LEA.HI.X.SX32 R3, R14, R3, 0x2, P6 ;  /* 0x000000030e037211 */ /* 0x000fc600030f16ff */
[----:B------:R1:W-:Y:S01]  /*18e40*/  @P1 STG.E desc[UR16][R8.64], R151 ;  /* 0x0000009708001986 */ /* 0x0003e2000c101910 */
[----:B------:R-:W-:Y:S05]  /*18e50*/  @!P0 EXIT ;  /* 0x000000000000894d */ /* 0x000fea0003800000 */
[----:B------:R-:W-:Y:S01]  /*18e60*/  STG.E desc[UR16][R2.64], R19 ;  /* 0x0000001302007986 */ /* 0x000fe2000c101910 */
[----:B------:R-:W-:Y:S05]  /*18e70*/  EXIT ;  /* 0x000000000000794d */ /* 0x000fea0003800000 */
.L_x_2:
[----:B------:R-:W-:-:S00]  /*18e80*/  BRA `(.L_x_2) ;  /* 0xfffffffc00fc7947 */ /* 0x000fc0000383ffff */
[----:B------:R-:W-:-:S00]  /*18e90*/  NOP ;  /* 0x0000000000007918 */ /* 0x000fc00000000000 */
        /* <DEDUP_REMOVED lines=14> */
.L_x_3:


//--------------------- .nv.shared.matmul_kernel  --------------------------
	.section	.nv.shared.matmul_kernel,"aw",@nobits
	.sectionflags	@""
	.align	16
	.zero		1024


//--------------------- .nv.shared.reserved.0     --------------------------
	.section	.nv.shared.reserved.0,"aw",@nobits
	.weak		__nv_reservedSMEM_offset_0_alias
	.size		__nv_reservedSMEM_offset_0_alias, 0, 0
	.other		__nv_reservedSMEM_offset_0_alias,@"STO_CUDA_RESERVED_SHARED STV_DEFAULT"
__nv_reservedSMEM_offset_0_alias:
	.zero		0


//--------------------- .nv.constant0.matmul_kernel --------------------------
	.section	.nv.constant0.matmul_kernel,"a",@progbits
	.sectionflags	@""
	.align	4
.nv.constant0.matmul_kernel:
	.zero		608


//--------------------- SYMBOLS --------------------------

	.type		.nv.reservedSmem.offset0,@object
	.size		.nv.reservedSmem.offset0,0x4
